// auto-generated by cutlass_sweep.conv — config: {"arch": "sm_100", "cluster_m": 1, "cluster_n": 1, "conv_kind": "dgrad", "dtype": "tf32", "ndim": 2, "tile_k": 32, "tile_m": 64, "tile_n": 64}
#include "cutlass/cutlass.h"
#include "cute/tensor.hpp"
#include "cutlass/kernel_hardware_info.hpp"
#include "cutlass/conv/convolution.h"
#include "cutlass/conv/dispatch_policy.hpp"
#include "cutlass/conv/collective/collective_builder.hpp"
#include "cutlass/conv/kernel/conv_universal.hpp"
#include "cutlass/conv/device/conv_universal_adapter.hpp"
#include "cutlass/epilogue/collective/collective_builder.hpp"

using namespace cute;
using Elem = cutlass::tfloat32_t;
using Acc  = float;
using LayoutAB = cutlass::layout::TensorNHWC;
using LayoutC  = cutlass::layout::TensorNHWC;
constexpr auto ConvOp = cutlass::conv::Operator::kDgrad;
using TileShape    = Shape<_64, _64, Shape<_32>>;
using ClusterShape = Shape<_1, _1, _1>;

using CollectiveEpilogue = typename cutlass::epilogue::collective::CollectiveBuilder<
    cutlass::arch::Sm100, cutlass::arch::OpClassTensorOp,
    TileShape, ClusterShape,
    cutlass::epilogue::collective::EpilogueTileAuto,
    Acc, Acc,
    Elem, LayoutC, 128 / cutlass::sizeof_bits<Elem>::value,
    Elem, LayoutC, 128 / cutlass::sizeof_bits<Elem>::value,
    cutlass::epilogue::collective::EpilogueScheduleAuto
  >::CollectiveOp;

using CollectiveMainloop = typename cutlass::conv::collective::CollectiveBuilder<
    cutlass::arch::Sm100, cutlass::arch::OpClassTensorOp, ConvOp,
    Elem, LayoutAB, 128 / cutlass::sizeof_bits<Elem>::value,
    Elem, LayoutAB, 128 / cutlass::sizeof_bits<Elem>::value,
    Acc,
    TileShape, ClusterShape,
    cutlass::conv::collective::StageCountAutoCarveout<
        static_cast<int>(sizeof(typename CollectiveEpilogue::SharedStorage))>,
    cutlass::conv::collective::KernelScheduleAuto
  >::CollectiveOp;

using ProblemShape = cutlass::conv::ConvProblemShape<
    ConvOp, CollectiveMainloop::DispatchPolicy::NumSpatialDimensions>;
using ConvKernel = cutlass::conv::kernel::ConvUniversal<
    ProblemShape, CollectiveMainloop, CollectiveEpilogue>;
using Conv = cutlass::conv::device::ConvUniversalAdapter<ConvKernel>;

auto* _anchor = &cutlass::device_kernel<ConvKernel>;


// ===== COMPILED SASS (sm_100a) =====

	.target	sm_100a

	.elftype	@"ET_EXEC"


//--------------------- .note.nv.tkinfo           --------------------------
	.section	.note.nv.tkinfo,"",@"SHT_NOTE"
	.sectionflags	@"SHF_NOTE_NV_TKINFO"
	.tkinfo
        /*0018*/ 	.word	0x00000002
        /*0030*/ 	.string	""
        /*0030*/ 	.string	"ptxas"
        /*0030*/ 	.string	"Cuda compilation tools, release 13.0, V13.0.88"
        /*0030*/ 	.string	"Build cuda_13.0.r13.0/compiler.36424714_0"
        /*0030*/ 	.string	"-arch sm_100a -m 64 "



//--------------------- .note.nv.cuinfo           --------------------------
	.section	.note.nv.cuinfo,"",@"SHT_NOTE"
	.sectionflags	@"SHF_NOTE_NV_CUINFO"
        /*0018*/ 	.short	0x0002
        /*001a*/ 	.short	0x0064
        /*001c*/ 	.short	0x0082
	.zero		2


//--------------------- .nv.info                  --------------------------
	.section	.nv.info,"",@"SHT_CUDA_INFO"
	.align	4


	//----- nvinfo : EIATTR_REGCOUNT
	.align		4
        /*0000*/ 	.byte	0x04, 0x2f
        /*0002*/ 	.short	(.L_19 - .L_18)
	.align		4
.L_18:
        /*0004*/ 	.word	index@(_ZN7cutlass13device_kernelINS_4conv6kernel13ConvUniversalINS1_16ConvProblemShapeILNS1_8OperatorE1ELi2EEENS1_10collective14CollectiveConvINS1_47MainloopSm100TmaUmmaWarpSpecializedImplicitGemmILS5_1ELi12ELi2ELi1ELi2EN4cute5tupleIJNSA_1CILi1EEESD_SD_EEEEENSB_IJNSC_ILi64EEESG_NSB_IJNSC_ILi32EEEEEEEEENS_10tfloat32_tESK_NSA_8TiledMMAINSA_8MMA_AtomIJNSA_17SM100_MMA_TF32_SSISK_SK_fLi64ELi64ELNSA_4UMMA5MajorE0ELSP_1ELNSO_7ScaleInE0ELSQ_0EEEEEENSA_6LayoutISE_NSB_IJNSC_ILi0EEESU_SU_EEEEENSB_IJNSA_10UnderscoreESX_SX_EEEEENS7_6detail27Sm100ImplicitGemmTileTraitsINSA_20SM90_TMA_LOAD_IM2COLENSA_14ComposedLayoutINSA_7SwizzleILi3ELi4ELi3EEENSA_18smem_ptr_flag_bitsILi32EEENST_INSB_IJNSC_ILi8EEESH_EEENSB_IJSH_SD_EEEEEEEvEENS11_INSA_13SM90_TMA_LOADENS13_INS14_ILi2ELi5ELi2EEES17_NST_INSB_IJSH_NSC_ILi4EEEEEENSB_IJSD_SH_EEEEEEEvEEEENS_8epilogue10collective18CollectiveEpilogueINS1N_23Sm100TmaWarpSpecializedILi3ELi2ELi16ELb1ELb0EEEJSJ_NSB_IJNST_ISG_SD_EENST_ISH_SD_EEEEESK_NSB_IJNSB_IJlllEEESD_SU_EEESK_S1W_NS1N_6fusion15FusionCallbacksIS1R_NS1X_17LinearCombinationISK_fSK_fLNS_15FloatRoundStyleE2EEESJ_S1U_JEEENSA_5SM1004TMEM4LOAD26SM100_TMEM_LOAD_16dp128b8xES12_S1C_NSA_17SM75_U32x4_LDSM_NENSA_21SM90_TMA_STORE_IM2COLES1C_NSA_17SM90_U32x4_STSM_NENSA_39AutoVectorizingCopyWithAssumedAlignmentILi128EEEEEEvvEEEEvNT_6ParamsE)
        /*0008*/ 	.word	0x00000067


	//----- nvinfo : EIATTR_FRAME_SIZE
	.align		4
.L_19:
        /*000c*/ 	.byte	0x04, 0x11
        /*000e*/ 	.short	(.L_21 - .L_20)
	.align		4
.L_20:
        /*0010*/ 	.word	index@($__internal_2_$__cuda_sm10x_tcgen05_guardrail_trap_unallocated_columns_being_dealloced)
        /*0014*/ 	.word	0x00000008


	//----- nvinfo : EIATTR_FRAME_SIZE
	.align		4
.L_21:
        /*0018*/ 	.byte	0x04, 0x11
        /*001a*/ 	.short	(.L_23 - .L_22)
	.align		4
.L_22:
        /*001c*/ 	.word	index@($__internal_1_$__cuda_sm10x_tcgen05_guardrail_trap_phase_invalid_during_alloc)
        /*0020*/ 	.word	0x00000008


	//----- nvinfo : EIATTR_FRAME_SIZE
	.align		4
.L_23:
        /*0024*/ 	.byte	0x04, 0x11
        /*0026*/ 	.short	(.L_25 - .L_24)
	.align		4
.L_24:
        /*0028*/ 	.word	index@($__internal_0_$__cuda_sm10x_tcgen05_guardrail_trap_col_being_dealloced_not_returned_by_alloc)
        /*002c*/ 	.word	0x00000008


	//----- nvinfo : EIATTR_FRAME_SIZE
	.align		4
.L_25:
        /*0030*/ 	.byte	0x04, 0x11
        /*0032*/ 	.short	(.L_27 - .L_26)
	.align		4
.L_26:
        /*0034*/ 	.word	index@(_ZN7cutlass13device_kernelINS_4conv6kernel13ConvUniversalINS1_16ConvProblemShapeILNS1_8OperatorE1ELi2EEENS1_10collective14CollectiveConvINS1_47MainloopSm100TmaUmmaWarpSpecializedImplicitGemmILS5_1ELi12ELi2ELi1ELi2EN4cute5tupleIJNSA_1CILi1EEESD_SD_EEEEENSB_IJNSC_ILi64EEESG_NSB_IJNSC_ILi32EEEEEEEEENS_10tfloat32_tESK_NSA_8TiledMMAINSA_8MMA_AtomIJNSA_17SM100_MMA_TF32_SSISK_SK_fLi64ELi64ELNSA_4UMMA5MajorE0ELSP_1ELNSO_7ScaleInE0ELSQ_0EEEEEENSA_6LayoutISE_NSB_IJNSC_ILi0EEESU_SU_EEEEENSB_IJNSA_10UnderscoreESX_SX_EEEEENS7_6detail27Sm100ImplicitGemmTileTraitsINSA_20SM90_TMA_LOAD_IM2COLENSA_14ComposedLayoutINSA_7SwizzleILi3ELi4ELi3EEENSA_18smem_ptr_flag_bitsILi32EEENST_INSB_IJNSC_ILi8EEESH_EEENSB_IJSH_SD_EEEEEEEvEENS11_INSA_13SM90_TMA_LOADENS13_INS14_ILi2ELi5ELi2EEES17_NST_INSB_IJSH_NSC_ILi4EEEEEENSB_IJSD_SH_EEEEEEEvEEEENS_8epilogue10collective18CollectiveEpilogueINS1N_23Sm100TmaWarpSpecializedILi3ELi2ELi16ELb1ELb0EEEJSJ_NSB_IJNST_ISG_SD_EENST_ISH_SD_EEEEESK_NSB_IJNSB_IJlllEEESD_SU_EEESK_S1W_NS1N_6fusion15FusionCallbacksIS1R_NS1X_17LinearCombinationISK_fSK_fLNS_15FloatRoundStyleE2EEESJ_S1U_JEEENSA_5SM1004TMEM4LOAD26SM100_TMEM_LOAD_16dp128b8xES12_S1C_NSA_17SM75_U32x4_LDSM_NENSA_21SM90_TMA_STORE_IM2COLES1C_NSA_17SM90_U32x4_STSM_NENSA_39AutoVectorizingCopyWithAssumedAlignmentILi128EEEEEEvvEEEEvNT_6ParamsE)
        /*0038*/ 	.word	0x00000008


	//----- nvinfo : EIATTR_MIN_STACK_SIZE
	.align		4
.L_27:
        /*003c*/ 	.byte	0x04, 0x12
        /*003e*/ 	.short	(.L_29 - .L_28)
	.align		4
.L_28:
        /*0040*/ 	.word	index@(_ZN7cutlass13device_kernelINS_4conv6kernel13ConvUniversalINS1_16ConvProblemShapeILNS1_8OperatorE1ELi2EEENS1_10collective14CollectiveConvINS1_47MainloopSm100TmaUmmaWarpSpecializedImplicitGemmILS5_1ELi12ELi2ELi1ELi2EN4cute5tupleIJNSA_1CILi1EEESD_SD_EEEEENSB_IJNSC_ILi64EEESG_NSB_IJNSC_ILi32EEEEEEEEENS_10tfloat32_tESK_NSA_8TiledMMAINSA_8MMA_AtomIJNSA_17SM100_MMA_TF32_SSISK_SK_fLi64ELi64ELNSA_4UMMA5MajorE0ELSP_1ELNSO_7ScaleInE0ELSQ_0EEEEEENSA_6LayoutISE_NSB_IJNSC_ILi0EEESU_SU_EEEEENSB_IJNSA_10UnderscoreESX_SX_EEEEENS7_6detail27Sm100ImplicitGemmTileTraitsINSA_20SM90_TMA_LOAD_IM2COLENSA_14ComposedLayoutINSA_7SwizzleILi3ELi4ELi3EEENSA_18smem_ptr_flag_bitsILi32EEENST_INSB_IJNSC_ILi8EEESH_EEENSB_IJSH_SD_EEEEEEEvEENS11_INSA_13SM90_TMA_LOADENS13_INS14_ILi2ELi5ELi2EEES17_NST_INSB_IJSH_NSC_ILi4EEEEEENSB_IJSD_SH_EEEEEEEvEEEENS_8epilogue10collective18CollectiveEpilogueINS1N_23Sm100TmaWarpSpecializedILi3ELi2ELi16ELb1ELb0EEEJSJ_NSB_IJNST_ISG_SD_EENST_ISH_SD_EEEEESK_NSB_IJNSB_IJlllEEESD_SU_EEESK_S1W_NS1N_6fusion15FusionCallbacksIS1R_NS1X_17LinearCombinationISK_fSK_fLNS_15FloatRoundStyleE2EEESJ_S1U_JEEENSA_5SM1004TMEM4LOAD26SM100_TMEM_LOAD_16dp128b8xES12_S1C_NSA_17SM75_U32x4_LDSM_NENSA_21SM90_TMA_STORE_IM2COLES1C_NSA_17SM90_U32x4_STSM_NENSA_39AutoVectorizingCopyWithAssumedAlignmentILi128EEEEEEvvEEEEvNT_6ParamsE)
        /*0044*/ 	.word	0x00000008
.L_29:


//--------------------- .nv.compat                --------------------------
	.section	.nv.compat,"",@"SHT_CUDA_COMPAT_INFO"
	.align	4
        /*0000*/ 	.byte	0x02, 0x09, 0x01, 0x00, 0x02, 0x02, 0x02, 0x00, 0x02, 0x05, 0x05, 0x00, 0x03, 0x07, 0x01, 0x01
        /*0010*/ 	.byte	0x02, 0x03, 0x01, 0x00, 0x02, 0x06, 0x01, 0x00, 0x04, 0x0b, 0x08, 0x00, 0x09, 0x00, 0x00, 0x00
        /*0020*/ 	.byte	0x00, 0x00, 0x00, 0x00


//--------------------- .nv.info._ZN7cutlass13device_kernelINS_4conv6kernel13ConvUniversalINS1_16ConvProblemShapeILNS1_8OperatorE1ELi2EEENS1_10collective14CollectiveConvINS1_47MainloopSm100TmaUmmaWarpSpecializedImplicitGemmILS5_1ELi12ELi2ELi1ELi2EN4cute5tupleIJNSA_1CILi1EEESD_SD_EEEEENSB_IJNSC_ILi64EEESG_NSB_IJNSC_ILi32EEEEEEEEENS_10tfloat32_tESK_NSA_8TiledMMAINSA_8MMA_AtomIJNSA_17SM100_MMA_TF32_SSISK_SK_fLi64ELi64ELNSA_4UMMA5MajorE0ELSP_1ELNSO_7ScaleInE0ELSQ_0EEEEEENSA_6LayoutISE_NSB_IJNSC_ILi0EEESU_SU_EEEEENSB_IJNSA_10UnderscoreESX_SX_EEEEENS7_6detail27Sm100ImplicitGemmTileTraitsINSA_20SM90_TMA_LOAD_IM2COLENSA_14ComposedLayoutINSA_7SwizzleILi3ELi4ELi3EEENSA_18smem_ptr_flag_bitsILi32EEENST_INSB_IJNSC_ILi8EEESH_EEENSB_IJSH_SD_EEEEEEEvEENS11_INSA_13SM90_TMA_LOADENS13_INS14_ILi2ELi5ELi2EEES17_NST_INSB_IJSH_NSC_ILi4EEEEEENSB_IJSD_SH_EEEEEEEvEEEENS_8epilogue10collective18CollectiveEpilogueINS1N_23Sm100TmaWarpSpecializedILi3ELi2ELi16ELb1ELb0EEEJSJ_NSB_IJNST_ISG_SD_EENST_ISH_SD_EEEEESK_NSB_IJNSB_IJlllEEESD_SU_EEESK_S1W_NS1N_6fusion15FusionCallbacksIS1R_NS1X_17LinearCombinationISK_fSK_fLNS_15FloatRoundStyleE2EEESJ_S1U_JEEENSA_5SM1004TMEM4LOAD26SM100_TMEM_LOAD_16dp128b8xES12_S1C_NSA_17SM75_U32x4_LDSM_NENSA_21SM90_TMA_STORE_IM2COLES1C_NSA_17SM90_U32x4_STSM_NENSA_39AutoVectorizingCopyWithAssumedAlignmentILi128EEEEEEvvEEEEvNT_6ParamsE --------------------------
	.section	.nv.info._ZN7cutlass13device_kernelINS_4conv6kernel13ConvUniversalINS1_16ConvProblemShapeILNS1_8OperatorE1ELi2EEENS1_10collective14CollectiveConvINS1_47MainloopSm100TmaUmmaWarpSpecializedImplicitGemmILS5_1ELi12ELi2ELi1ELi2EN4cute5tupleIJNSA_1CILi1EEESD_SD_EEEEENSB_IJNSC_ILi64EEESG_NSB_IJNSC_ILi32EEEEEEEEENS_10tfloat32_tESK_NSA_8TiledMMAINSA_8MMA_AtomIJNSA_17SM100_MMA_TF32_SSISK_SK_fLi64ELi64ELNSA_4UMMA5MajorE0ELSP_1ELNSO_7ScaleInE0ELSQ_0EEEEEENSA_6LayoutISE_NSB_IJNSC_ILi0EEESU_SU_EEEEENSB_IJNSA_10UnderscoreESX_SX_EEEEENS7_6detail27Sm100ImplicitGemmTileTraitsINSA_20SM90_TMA_LOAD_IM2COLENSA_14ComposedLayoutINSA_7SwizzleILi3ELi4ELi3EEENSA_18smem_ptr_flag_bitsILi32EEENST_INSB_IJNSC_ILi8EEESH_EEENSB_IJSH_SD_EEEEEEEvEENS11_INSA_13SM90_TMA_LOADENS13_INS14_ILi2ELi5ELi2EEES17_NST_INSB_IJSH_NSC_ILi4EEEEEENSB_IJSD_SH_EEEEEEEvEEEENS_8epilogue10collective18CollectiveEpilogueINS1N_23Sm100TmaWarpSpecializedILi3ELi2ELi16ELb1ELb0EEEJSJ_NSB_IJNST_ISG_SD_EENST_ISH_SD_EEEEESK_NSB_IJNSB_IJlllEEESD_SU_EEESK_S1W_NS1N_6fusion15FusionCallbacksIS1R_NS1X_17LinearCombinationISK_fSK_fLNS_15FloatRoundStyleE2EEESJ_S1U_JEEENSA_5SM1004TMEM4LOAD26SM100_TMEM_LOAD_16dp128b8xES12_S1C_NSA_17SM75_U32x4_LDSM_NENSA_21SM90_TMA_STORE_IM2COLES1C_NSA_17SM90_U32x4_STSM_NENSA_39AutoVectorizingCopyWithAssumedAlignmentILi128EEEEEEvvEEEEvNT_6ParamsE,"",@"SHT_CUDA_INFO"
	.sectionflags	@""
	.align	4


	//----- nvinfo : EIATTR_CUDA_API_VERSION
	.align		4
        /*0000*/ 	.byte	0x04, 0x37
        /*0002*/ 	.short	(.L_31 - .L_30)
.L_30:
        /*0004*/ 	.word	0x00000082


	//----- nvinfo : EIATTR_KPARAM_INFO
	.align		4
.L_31:
        /*0008*/ 	.byte	0x04, 0x17
        /*000a*/ 	.short	(.L_33 - .L_32)
.L_32:
        /*000c*/ 	.word	0x00000000
        /*0010*/ 	.short	0x0000
        /*0012*/ 	.short	0x0000
        /*0014*/ 	.byte	0x00, 0xf0, 0x01, 0x20


	//----- nvinfo : EIATTR_AT_ENTRY_FRAGMENTS
	.align		4
.L_33:
        /*0018*/ 	.byte	0x04, 0x4f
        /*001a*/ 	.short	(.L_35 - .L_34)


	//   ....[0]....
.L_34:
        /*001c*/ 	.word	0x00000006


	//----- nvinfo : EIATTR_RESERVED_SMEM_USED
	.align		4
.L_35:
        /*0020*/ 	.byte	0x01, 0x41
	.zero		2


	//----- nvinfo : EIATTR_SPARSE_MMA_MASK
	.align		4
        /*0024*/ 	.byte	0x03, 0x50
        /*0026*/ 	.short	0x0000


	//----- nvinfo : EIATTR_TCGEN05_1CTA_USED
	.align		4
        /*0028*/ 	.byte	0x01, 0x51
	.zero		2


	//----- nvinfo : EIATTR_MAXREG_COUNT
	.align		4
        /*002c*/ 	.byte	0x03, 0x1b
        /*002e*/ 	.short	0x00ff


	//----- nvinfo : EIATTR_NUM_BARRIERS
	.align		4
        /*0030*/ 	.byte	0x02, 0x4c
        /*0032*/ 	.byte	0x07
	.zero		1


	//----- nvinfo : EIATTR_EXTERNS
	.align		4
        /*0034*/ 	.byte	0x04, 0x0f
        /*0036*/ 	.short	(.L_37 - .L_36)


	//   ....[0]....
	.align		4
.L_36:
        /*0038*/ 	.word	index@(__assertfail)


	//----- nvinfo : EIATTR_MERCURY_ISA_VERSION
	.align		4
.L_37:
        /*003c*/ 	.byte	0x03, 0x5f
        /*003e*/ 	.short	0x0101


	//----- nvinfo : EIATTR_INT_WARP_WIDE_INSTR_OFFSETS
	.align		4
        /*0040*/ 	.byte	0x04, 0x31
        /*0042*/ 	.short	(.L_39 - .L_38)


	//   ....[0]....
.L_38:
        /*0044*/ 	.word	0x00003fa0


	//   ....[1]....
        /*0048*/ 	.word	0x00003fc0


	//   ....[2]....
        /*004c*/ 	.word	0x00003ff0


	//   ....[3]....
        /*0050*/ 	.word	0x00004a50


	//   ....[4]....
        /*0054*/ 	.word	0x00004ac0


	//   ....[5]....
        /*0058*/ 	.word	0x00004d00


	//   ....[6]....
        /*005c*/ 	.word	0x00004d30


	//----- nvinfo : EIATTR_COOP_GROUP_MASK_REGIDS
	.align		4
.L_39:
        /*0060*/ 	.byte	0x04, 0x29
        /*0062*/ 	.short	(.L_41 - .L_40)


	//   ....[0]....
.L_40:
        /*0064*/ 	.word	0xffffffff


	//   ....[1]....
        /*0068*/ 	.word	0xffffffff


	//   ....[2]....
        /*006c*/ 	.word	0xffffffff


	//   ....[3]....
        /*0070*/ 	.word	0xffffffff


	//   ....[4]....
        /*0074*/ 	.word	0xffffffff


	//   ....[5]....
        /*0078*/ 	.word	0xffffffff


	//   ....[6]....
        /*007c*/ 	.word	0xffffffff


	//   ....[7]....
        /*0080*/ 	.word	0xffffffff


	//   ....[8]....
        /*0084*/ 	.word	0xffffffff


	//   ....[9]....
        /*0088*/ 	.word	0xffffffff


	//   ....[10]....
        /*008c*/ 	.word	0xffffffff


	//   ....[11]....
        /*0090*/ 	.word	0xffffffff


	//----- nvinfo : EIATTR_COOP_GROUP_INSTR_OFFSETS
	.align		4
.L_41:
        /*0094*/ 	.byte	0x04, 0x28
        /*0096*/ 	.short	(.L_43 - .L_42)


	//   ....[0]....
.L_42:
        /*0098*/ 	.word	0x000000a0


	//   ....[1]....
        /*009c*/ 	.word	0x00000510


	//   ....[2]....
        /*00a0*/ 	.word	0x000007b0


	//   ....[3]....
        /*00a4*/ 	.word	0x00000930


	//   ....[4]....
        /*00a8*/ 	.word	0x00000a30


	//   ....[5]....
        /*00ac*/ 	.word	0x00000b80


	//   ....[6]....
        /*00b0*/ 	.word	0x000022e0


	//   ....[7]....
        /*00b4*/ 	.word	0x00003310


	//   ....[8]....
        /*00b8*/ 	.word	0x00003520


	//   ....[9]....
        /*00bc*/ 	.word	0x00003550


	//   ....[10]....
        /*00c0*/ 	.word	0x00003e80


	//   ....[11]....
        /*00c4*/ 	.word	0x000040c0


	//----- nvinfo : EIATTR_VRC_CTA_INIT_COUNT
	.align		4
.L_43:
        /*00c8*/ 	.byte	0x02, 0x4a
        /*00ca*/ 	.byte	0x80
	.zero		1


	//----- nvinfo : EIATTR_SYSCALL_OFFSETS
	.align		4
        /*00cc*/ 	.byte	0x04, 0x46
        /*00ce*/ 	.short	(.L_45 - .L_44)


	//   ....[0]....
.L_44:
        /*00d0*/ 	.word	0x00005a20


	//   ....[1]....
        /*00d4*/ 	.word	0x00005b10


	//   ....[2]....
        /*00d8*/ 	.word	0x000063d0


	//   ....[3]....
        /*00dc*/ 	.word	0x00006e50


	//----- nvinfo : EIATTR_MBARRIER_INSTR_OFFSETS
	.align		4
.L_45:
        /*00e0*/ 	.byte	0x04, 0x39
        /*00e2*/ 	.short	(.L_47 - .L_46)


	//   ....[0]....
.L_46:
        /*00e4*/ 	.word	0x00000610
        /*00e8*/ 	.word	0x000000ff
        /*00ec*/ 	.word	0x00000000
        /*00f0*/ 	.short	0x0100
        /*00f2*/ 	.byte	0x05
	.zero		1


	//   ....[1]....
        /*00f4*/ 	.word	0x00000620
        /*00f8*/ 	.word	0x000000ff
        /*00fc*/ 	.word	0x00000060
        /*0100*/ 	.short	0x0100
        /*0102*/ 	.byte	0x05
	.zero		1


	//   ....[2]....
        /*0104*/ 	.word	0x00000630
        /*0108*/ 	.word	0x000000ff
        /*010c*/ 	.word	0x00000008
        /*0110*/ 	.short	0x0100
        /*0112*/ 	.byte	0x05
	.zero		1


	//   ....[3]....
        /*0114*/ 	.word	0x00000640
        /*0118*/ 	.word	0x000000ff
        /*011c*/ 	.word	0x00000068
        /*0120*/ 	.short	0x0100
        /*0122*/ 	.byte	0x05
	.zero		1


	//   ....[4]....
        /*0124*/ 	.word	0x00000650
        /*0128*/ 	.word	0x000000ff
        /*012c*/ 	.word	0x00000010
        /*0130*/ 	.short	0x0100
        /*0132*/ 	.byte	0x05
	.zero		1


	//   ....[5]....
        /*0134*/ 	.word	0x00000660
        /*0138*/ 	.word	0x000000ff
        /*013c*/ 	.word	0x00000070
        /*0140*/ 	.short	0x0100
        /*0142*/ 	.byte	0x05
	.zero		1


	//   ....[6]....
        /*0144*/ 	.word	0x00000670
        /*0148*/ 	.word	0x000000ff
        /*014c*/ 	.word	0x00000018
        /*0150*/ 	.short	0x0100
        /*0152*/ 	.byte	0x05
	.zero		1


	//   ....[7]....
        /*0154*/ 	.word	0x00000680
        /*0158*/ 	.word	0x000000ff
        /*015c*/ 	.word	0x00000078
        /*0160*/ 	.short	0x0100
        /*0162*/ 	.byte	0x05
	.zero		1


	//   ....[8]....
        /*0164*/ 	.word	0x00000690
        /*0168*/ 	.word	0x000000ff
        /*016c*/ 	.word	0x00000020
        /*0170*/ 	.short	0x0100
        /*0172*/ 	.byte	0x05
	.zero		1


	//   ....[9]....
        /*0174*/ 	.word	0x000006a0
        /*0178*/ 	.word	0x000000ff
        /*017c*/ 	.word	0x00000080
        /*0180*/ 	.short	0x0100
        /*0182*/ 	.byte	0x05
	.zero		1


	//   ....[10]....
        /*0184*/ 	.word	0x000006b0
        /*0188*/ 	.word	0x000000ff
        /*018c*/ 	.word	0x00000028
        /*0190*/ 	.short	0x0100
        /*0192*/ 	.byte	0x05
	.zero		1


	//   ....[11]....
        /*0194*/ 	.word	0x000006c0
        /*0198*/ 	.word	0x000000ff
        /*019c*/ 	.word	0x00000088
        /*01a0*/ 	.short	0x0100
        /*01a2*/ 	.byte	0x05
	.zero		1


	//   ....[12]....
        /*01a4*/ 	.word	0x000006d0
        /*01a8*/ 	.word	0x000000ff
        /*01ac*/ 	.word	0x00000030
        /*01b0*/ 	.short	0x0100
        /*01b2*/ 	.byte	0x05
	.zero		1


	//   ....[13]....
        /*01b4*/ 	.word	0x000006e0
        /*01b8*/ 	.word	0x000000ff
        /*01bc*/ 	.word	0x00000090
        /*01c0*/ 	.short	0x0100
        /*01c2*/ 	.byte	0x05
	.zero		1


	//   ....[14]....
        /*01c4*/ 	.word	0x000006f0
        /*01c8*/ 	.word	0x000000ff
        /*01cc*/ 	.word	0x00000038
        /*01d0*/ 	.short	0x0100
        /*01d2*/ 	.byte	0x05
	.zero		1


	//   ....[15]....
        /*01d4*/ 	.word	0x00000700
        /*01d8*/ 	.word	0x000000ff
        /*01dc*/ 	.word	0x00000098
        /*01e0*/ 	.short	0x0100
        /*01e2*/ 	.byte	0x05
	.zero		1


	//   ....[16]....
        /*01e4*/ 	.word	0x00000710
        /*01e8*/ 	.word	0x000000ff
        /*01ec*/ 	.word	0x00000040
        /*01f0*/ 	.short	0x0100
        /*01f2*/ 	.byte	0x05
	.zero		1


	//   ....[17]....
        /*01f4*/ 	.word	0x00000720
        /*01f8*/ 	.word	0x000000ff
        /*01fc*/ 	.word	0x000000a0
        /*0200*/ 	.short	0x0100
        /*0202*/ 	.byte	0x05
	.zero		1


	//   ....[18]....
        /*0204*/ 	.word	0x00000730
        /*0208*/ 	.word	0x000000ff
        /*020c*/ 	.word	0x00000048
        /*0210*/ 	.short	0x0100
        /*0212*/ 	.byte	0x05
	.zero		1


	//   ....[19]....
        /*0214*/ 	.word	0x00000740
        /*0218*/ 	.word	0x000000ff
        /*021c*/ 	.word	0x000000a8
        /*0220*/ 	.short	0x0100
        /*0222*/ 	.byte	0x05
	.zero		1


	//   ....[20]....
        /*0224*/ 	.word	0x00000750
        /*0228*/ 	.word	0x000000ff
        /*022c*/ 	.word	0x00000050
        /*0230*/ 	.short	0x0100
        /*0232*/ 	.byte	0x05
	.zero		1


	//   ....[21]....
        /*0234*/ 	.word	0x00000760
        /*0238*/ 	.word	0x000000ff
        /*023c*/ 	.word	0x000000b0
        /*0240*/ 	.short	0x0100
        /*0242*/ 	.byte	0x05
	.zero		1


	//   ....[22]....
        /*0244*/ 	.word	0x00000770
        /*0248*/ 	.word	0x000000ff
        /*024c*/ 	.word	0x00000058
        /*0250*/ 	.short	0x0100
        /*0252*/ 	.byte	0x05
	.zero		1


	//   ....[23]....
        /*0254*/ 	.word	0x00000780
        /*0258*/ 	.word	0x000000ff
        /*025c*/ 	.word	0x000000b8
        /*0260*/ 	.short	0x0100
        /*0262*/ 	.byte	0x05
	.zero		1


	//   ....[24]....
        /*0264*/ 	.word	0x000008c0
        /*0268*/ 	.word	0x000000ff
        /*026c*/ 	.word	0x000000c0
        /*0270*/ 	.short	0x0100
        /*0272*/ 	.byte	0x07
	.zero		1


	//   ....[25]....
        /*0274*/ 	.word	0x000008d0
        /*0278*/ 	.word	0x000000ff
        /*027c*/ 	.word	0x000000d8
        /*0280*/ 	.short	0x0100
        /*0282*/ 	.byte	0x07
	.zero		1


	//   ....[26]....
        /*0284*/ 	.word	0x000008e0
        /*0288*/ 	.word	0x000000ff
        /*028c*/ 	.word	0x000000c8
        /*0290*/ 	.short	0x0100
        /*0292*/ 	.byte	0x07
	.zero		1


	//   ....[27]....
        /*0294*/ 	.word	0x000008f0
        /*0298*/ 	.word	0x000000ff
        /*029c*/ 	.word	0x000000e0
        /*02a0*/ 	.short	0x0100
        /*02a2*/ 	.byte	0x07
	.zero		1


	//   ....[28]....
        /*02a4*/ 	.word	0x00000900
        /*02a8*/ 	.word	0x000000ff
        /*02ac*/ 	.word	0x000000d0
        /*02b0*/ 	.short	0x0100
        /*02b2*/ 	.byte	0x07
	.zero		1


	//   ....[29]....
        /*02b4*/ 	.word	0x00000910
        /*02b8*/ 	.word	0x000000ff
        /*02bc*/ 	.word	0x000000e8
        /*02c0*/ 	.short	0x0100
        /*02c2*/ 	.byte	0x07
	.zero		1


	//   ....[30]....
        /*02c4*/ 	.word	0x00000a00
        /*02c8*/ 	.word	0x000000ff
        /*02cc*/ 	.word	0x000000f0
        /*02d0*/ 	.short	0x0100
        /*02d2*/ 	.byte	0x05
	.zero		1


	//   ....[31]....
        /*02d4*/ 	.word	0x00000a10
        /*02d8*/ 	.word	0x000000ff
        /*02dc*/ 	.word	0x000000f8
        /*02e0*/ 	.short	0x0100
        /*02e2*/ 	.byte	0x05
	.zero		1


	//   ....[32]....
        /*02e4*/ 	.word	0x00000b50
        /*02e8*/ 	.word	0x000000ff
        /*02ec*/ 	.word	0x00000100
        /*02f0*/ 	.short	0x0100
        /*02f2*/ 	.byte	0x05
	.zero		1


	//   ....[33]....
        /*02f4*/ 	.word	0x00000b60
        /*02f8*/ 	.word	0x000000ff
        /*02fc*/ 	.word	0x00000108
        /*0300*/ 	.short	0x0100
        /*0302*/ 	.byte	0x05
	.zero		1


	//   ....[34]....
        /*0304*/ 	.word	0x00000c90
        /*0308*/ 	.word	0x000000ff
        /*030c*/ 	.word	0x00000110
        /*0310*/ 	.short	0x0100
        /*0312*/ 	.byte	0x07
	.zero		1


	//   ....[35]....
        /*0314*/ 	.word	0x00000ca0
        /*0318*/ 	.word	0x000000ff
        /*031c*/ 	.word	0x00000120
        /*0320*/ 	.short	0x0100
        /*0322*/ 	.byte	0x07
	.zero		1


	//   ....[36]....
        /*0324*/ 	.word	0x00000cb0
        /*0328*/ 	.word	0x000000ff
        /*032c*/ 	.word	0x00000118
        /*0330*/ 	.short	0x0100
        /*0332*/ 	.byte	0x07
	.zero		1


	//   ....[37]....
        /*0334*/ 	.word	0x00000cc0
        /*0338*/ 	.word	0x000000ff
        /*033c*/ 	.word	0x00000128
        /*0340*/ 	.short	0x0100
        /*0342*/ 	.byte	0x07
	.zero		1


	//   ....[38]....
        /*0344*/ 	.word	0x00001600
        /*0348*/ 	.word	0x000000ff
        /*034c*/ 	.word	0x00000060
        /*0350*/ 	.short	0x010a
        /*0352*/ 	.byte	0x04
	.zero		1


	//   ....[39]....
        /*0354*/ 	.word	0x000018d0
        /*0358*/ 	.word	0x000000ff
        /*035c*/ 	.word	0x00000060
        /*0360*/ 	.short	0x010a
        /*0362*/ 	.byte	0x11
	.zero		1


	//   ....[40]....
        /*0364*/ 	.word	0x00001a40
        /*0368*/ 	.word	0x000000ff
        /*036c*/ 	.word	0x00000060
        /*0370*/ 	.short	0x010a
        /*0372*/ 	.byte	0x08
	.zero		1


	//   ....[41]....
        /*0374*/ 	.word	0x00001c50
        /*0378*/ 	.word	0x000000ff
        /*037c*/ 	.word	0x000000f8
        /*0380*/ 	.short	0x0101
        /*0382*/ 	.byte	0x16
	.zero		1


	//   ....[42]....
        /*0384*/ 	.word	0x00001c80
        /*0388*/ 	.word	0x000000ff
        /*038c*/ 	.word	0x00000060
        /*0390*/ 	.short	0x010a
        /*0392*/ 	.byte	0x04
	.zero		1


	//   ....[43]....
        /*0394*/ 	.word	0x00001f30
        /*0398*/ 	.word	0x000000ff
        /*039c*/ 	.word	0x00000060
        /*03a0*/ 	.short	0x010a
        /*03a2*/ 	.byte	0x19
	.zero		1


	//   ....[44]....
        /*03a4*/ 	.word	0x000020a0
        /*03a8*/ 	.word	0x000000ff
        /*03ac*/ 	.word	0x00000060
        /*03b0*/ 	.short	0x010a
        /*03b2*/ 	.byte	0x08
	.zero		1


	//   ....[45]....
        /*03b4*/ 	.word	0x000022f0
        /*03b8*/ 	.word	0x000000ff
        /*03bc*/ 	.word	0x00000100
        /*03c0*/ 	.short	0x010a
        /*03c2*/ 	.byte	0x16
	.zero		1


	//   ....[46]....
        /*03c4*/ 	.word	0x000023b0
        /*03c8*/ 	.word	0x000000ff
        /*03cc*/ 	.word	0x00000000
        /*03d0*/ 	.short	0x0101
        /*03d2*/ 	.byte	0x04
	.zero		1


	//   ....[47]....
        /*03d4*/ 	.word	0x000028b0
        /*03d8*/ 	.word	0x000000ff
        /*03dc*/ 	.word	0x00000000
        /*03e0*/ 	.short	0x010a
        /*03e2*/ 	.byte	0x04
	.zero		1


	//   ....[48]....
        /*03e4*/ 	.word	0x00002950
        /*03e8*/ 	.word	0x000000ff
        /*03ec*/ 	.word	0x00000000
        /*03f0*/ 	.short	0x010a
        /*03f2*/ 	.byte	0x04
	.zero		1


	//   ....[49]....
        /*03f4*/ 	.word	0x000029f0
        /*03f8*/ 	.word	0x000000ff
        /*03fc*/ 	.word	0x00000000
        /*0400*/ 	.short	0x010a
        /*0402*/ 	.byte	0x04
	.zero		1


	//   ....[50]....
        /*0404*/ 	.word	0x00002a90
        /*0408*/ 	.word	0x000000ff
        /*040c*/ 	.word	0x00000000
        /*0410*/ 	.short	0x010a
        /*0412*/ 	.byte	0x04
	.zero		1


	//   ....[51]....
        /*0414*/ 	.word	0x00002b30
        /*0418*/ 	.word	0x000000ff
        /*041c*/ 	.word	0x00000000
        /*0420*/ 	.short	0x010a
        /*0422*/ 	.byte	0x04
	.zero		1


	//   ....[52]....
        /*0424*/ 	.word	0x00002bd0
        /*0428*/ 	.word	0x000000ff
        /*042c*/ 	.word	0x00000000
        /*0430*/ 	.short	0x010a
        /*0432*/ 	.byte	0x04
	.zero		1


	//   ....[53]....
        /*0434*/ 	.word	0x00002c70
        /*0438*/ 	.word	0x000000ff
        /*043c*/ 	.word	0x00000000
        /*0440*/ 	.short	0x010a
        /*0442*/ 	.byte	0x04
	.zero		1


	//   ....[54]....
        /*0444*/ 	.word	0x00002d10
        /*0448*/ 	.word	0x000000ff
        /*044c*/ 	.word	0x00000000
        /*0450*/ 	.short	0x010a
        /*0452*/ 	.byte	0x04
	.zero		1


	//   ....[55]....
        /*0454*/ 	.word	0x00002db0
        /*0458*/ 	.word	0x000000ff
        /*045c*/ 	.word	0x00000000
        /*0460*/ 	.short	0x010a
        /*0462*/ 	.byte	0x04
	.zero		1


	//   ....[56]....
        /*0464*/ 	.word	0x00002e50
        /*0468*/ 	.word	0x000000ff
        /*046c*/ 	.word	0x00000000
        /*0470*/ 	.short	0x010a
        /*0472*/ 	.byte	0x04
	.zero		1


	//   ....[57]....
        /*0474*/ 	.word	0x00002ef0
        /*0478*/ 	.word	0x000000ff
        /*047c*/ 	.word	0x00000000
        /*0480*/ 	.short	0x010a
        /*0482*/ 	.byte	0x04
	.zero		1


	//   ....[58]....
        /*0484*/ 	.word	0x00002fa0
        /*0488*/ 	.word	0x00000000
        /*048c*/ 	.word	0x00000000
        /*0490*/ 	.short	0x010a
        /*0492*/ 	.byte	0xff
	.zero		1


	//   ....[59]....
        /*0494*/ 	.word	0x000030d0
        /*0498*/ 	.word	0x000000ff
        /*049c*/ 	.word	0x00000108
        /*04a0*/ 	.short	0x010a
        /*04a2*/ 	.byte	0x2d
	.zero		1


	//   ....[60]....
        /*04a4*/ 	.word	0x00003170
        /*04a8*/ 	.word	0x000000ff
        /*04ac*/ 	.word	0x00000100
        /*04b0*/ 	.short	0x010a
        /*04b2*/ 	.byte	0x2d
	.zero		1


	//   ....[61]....
        /*04b4*/ 	.word	0x00003210
        /*04b8*/ 	.word	0x000000ff
        /*04bc*/ 	.word	0x00000000
        /*04c0*/ 	.short	0x0101
        /*04c2*/ 	.byte	0x06
	.zero		1


	//   ....[62]....
        /*04c4*/ 	.word	0x00003250
        /*04c8*/ 	.word	0x000000ff
        /*04cc*/ 	.word	0x00000108
        /*04d0*/ 	.short	0x0106
        /*04d2*/ 	.byte	0x2d
	.zero		1


	//   ....[63]....
        /*04d4*/ 	.word	0x00003290
        /*04d8*/ 	.word	0x00000000
        /*04dc*/ 	.word	0x00000108
        /*04e0*/ 	.short	0x010a
        /*04e2*/ 	.byte	0xff
	.zero		1


	//   ....[64]....
        /*04e4*/ 	.word	0x000037e0
        /*04e8*/ 	.word	0x000000ff
        /*04ec*/ 	.word	0x00000100
        /*04f0*/ 	.short	0x010a
        /*04f2*/ 	.byte	0x06
	.zero		1


	//   ....[65]....
        /*04f4*/ 	.word	0x00003890
        /*04f8*/ 	.word	0x000000ff
        /*04fc*/ 	.word	0x00000000
        /*0500*/ 	.short	0x0101
        /*0502*/ 	.byte	0x05
	.zero		1


	//   ....[66]....
        /*0504*/ 	.word	0x000038a0
        /*0508*/ 	.word	0x000000ff
        /*050c*/ 	.word	0x00000120
        /*0510*/ 	.short	0x010a
        /*0512*/ 	.byte	0x08
	.zero		1


	//   ....[67]....
        /*0514*/ 	.word	0x00003930
        /*0518*/ 	.word	0x000000ff
        /*051c*/ 	.word	0x00000000
        /*0520*/ 	.short	0x010a
        /*0522*/ 	.byte	0x04
	.zero		1


	//   ....[68]....
        /*0524*/ 	.word	0x000039a0
        /*0528*/ 	.word	0x000000ff
        /*052c*/ 	.word	0x00000000
        /*0530*/ 	.short	0x010a
        /*0532*/ 	.byte	0x07
	.zero		1


	//   ....[69]....
        /*0534*/ 	.word	0x00003ad0
        /*0538*/ 	.word	0x000000ff
        /*053c*/ 	.word	0x00000000
        /*0540*/ 	.short	0x010a
        /*0542*/ 	.byte	0x04
	.zero		1


	//   ....[70]....
        /*0544*/ 	.word	0x00003dd0
        /*0548*/ 	.word	0x000000ff
        /*054c*/ 	.word	0x00000000
        /*0550*/ 	.short	0x010a
        /*0552*/ 	.byte	0x05
	.zero		1


	//   ....[71]....
        /*0554*/ 	.word	0x00003e60
        /*0558*/ 	.word	0x000000ff
        /*055c*/ 	.word	0x00000000
        /*0560*/ 	.short	0x010a
        /*0562*/ 	.byte	0x07
	.zero		1


	//   ....[72]....
        /*0564*/ 	.word	0x00004300
        /*0568*/ 	.word	0x000000ff
        /*056c*/ 	.word	0x00000100
        /*0570*/ 	.short	0x010a
        /*0572*/ 	.byte	0x07
	.zero		1


	//   ....[73]....
        /*0574*/ 	.word	0x000043a0
        /*0578*/ 	.word	0x000000ff
        /*057c*/ 	.word	0x00000000
        /*0580*/ 	.short	0x0101
        /*0582*/ 	.byte	0x06
	.zero		1


	//   ....[74]....
        /*0584*/ 	.word	0x000046c0
        /*0588*/ 	.word	0x000000ff
        /*058c*/ 	.word	0x000000f8
        /*0590*/ 	.short	0x010a
        /*0592*/ 	.byte	0x07
	.zero		1


	//   ....[75]....
        /*0594*/ 	.word	0x000048e0
        /*0598*/ 	.word	0x000000ff
        /*059c*/ 	.word	0x000000d8
        /*05a0*/ 	.short	0x010a
        /*05a2*/ 	.byte	0x11
	.zero		1


	//   ....[76]....
        /*05a4*/ 	.word	0x00004be0
        /*05a8*/ 	.word	0x000000ff
        /*05ac*/ 	.word	0x000000c0
        /*05b0*/ 	.short	0x010b
        /*05b2*/ 	.byte	0x11
	.zero		1


	//   ....[77]....
        /*05b4*/ 	.word	0x00004c60
        /*05b8*/ 	.word	0x000000ff
        /*05bc*/ 	.word	0x00000000
        /*05c0*/ 	.short	0x0101
        /*05c2*/ 	.byte	0x13
	.zero		1


	//   ....[78]....
        /*05c4*/ 	.word	0x00004c90
        /*05c8*/ 	.word	0x000000ff
        /*05cc*/ 	.word	0x000000d8
        /*05d0*/ 	.short	0x010a
        /*05d2*/ 	.byte	0x0e
	.zero		1


	//   ....[79]....
        /*05d4*/ 	.word	0x00004e90
        /*05d8*/ 	.word	0x000000ff
        /*05dc*/ 	.word	0x000000c0
        /*05e0*/ 	.short	0x010b
        /*05e2*/ 	.byte	0x0e
	.zero		1


	//   ....[80]....
        /*05e4*/ 	.word	0x00004eb0
        /*05e8*/ 	.word	0x000000ff
        /*05ec*/ 	.word	0x00000000
        /*05f0*/ 	.short	0x0101
        /*05f2*/ 	.byte	0x12
	.zero		1


	//   ....[81]....
        /*05f4*/ 	.word	0x00004f10
        /*05f8*/ 	.word	0x000000ff
        /*05fc*/ 	.word	0x00000000
        /*0600*/ 	.short	0x010a
        /*0602*/ 	.byte	0x04
	.zero		1


	//   ....[82]....
        /*0604*/ 	.word	0x00004fd0
        /*0608*/ 	.word	0x00000002
        /*060c*/ 	.word	0x00000000
        /*0610*/ 	.short	0x010a
        /*0612*/ 	.byte	0xff
	.zero		1


	//   ....[83]....
        /*0614*/ 	.word	0x00005050
        /*0618*/ 	.word	0x00000000
        /*061c*/ 	.word	0x00000000
        /*0620*/ 	.short	0x010a
        /*0622*/ 	.byte	0xff
	.zero		1


	//   ....[84]....
        /*0624*/ 	.word	0x00005400
        /*0628*/ 	.word	0x000000ff
        /*062c*/ 	.word	0x00000100
        /*0630*/ 	.short	0x010a
        /*0632*/ 	.byte	0x34
	.zero		1


	//   ....[85]....
        /*0634*/ 	.word	0x00005520
        /*0638*/ 	.word	0x000000ff
        /*063c*/ 	.word	0x00000000
        /*0640*/ 	.short	0x0101
        /*0642*/ 	.byte	0x04
	.zero		1


	//   ....[86]....
        /*0644*/ 	.word	0x00005f20
        /*0648*/ 	.word	0x00000000
        /*064c*/ 	.word	0x000000c0
        /*0650*/ 	.short	0x010a
        /*0652*/ 	.byte	0xff
	.zero		1


	//   ....[87]....
        /*0654*/ 	.word	0x00005fd0
        /*0658*/ 	.word	0x0000002a
        /*065c*/ 	.word	0x00000110
        /*0660*/ 	.short	0x010a
        /*0662*/ 	.byte	0xff
	.zero		1


	//   ....[88]....
        /*0664*/ 	.word	0x00006070
        /*0668*/ 	.word	0x00000000
        /*066c*/ 	.word	0x000000c0
        /*0670*/ 	.short	0x010a
        /*0672*/ 	.byte	0xff
	.zero		1


	//   ....[89]....
        /*0674*/ 	.word	0x000062b0
        /*0678*/ 	.word	0x0000002a
        /*067c*/ 	.word	0x00000110
        /*0680*/ 	.short	0x010a
        /*0682*/ 	.byte	0xff
	.zero		1


	//   ....[90]....
        /*0684*/ 	.word	0x00006b70
        /*0688*/ 	.word	0x00000000
        /*068c*/ 	.word	0x00000000
        /*0690*/ 	.short	0x0101
        /*0692*/ 	.byte	0xff
	.zero		1


	//   ....[91]....
        /*0694*/ 	.word	0x00006b80
        /*0698*/ 	.word	0x00000003
        /*069c*/ 	.word	0x000000c0
        /*06a0*/ 	.short	0x010a
        /*06a2*/ 	.byte	0xff
	.zero		1


	//   ....[92]....
        /*06a4*/ 	.word	0x00006c50
        /*06a8*/ 	.word	0x00000003
        /*06ac*/ 	.word	0x000000c0
        /*06b0*/ 	.short	0x010a
        /*06b2*/ 	.byte	0xff
	.zero		1


	//   ....[93]....
        /*06b4*/ 	.word	0x00006fe0
        /*06b8*/ 	.word	0x000000ff
        /*06bc*/ 	.word	0x00000000
        /*06c0*/ 	.short	0x0101
        /*06c2*/ 	.byte	0x05
	.zero		1


	//   ....[94]....
        /*06c4*/ 	.word	0x00007670
        /*06c8*/ 	.word	0x00000002
        /*06cc*/ 	.word	0x00000000
        /*06d0*/ 	.short	0x0101
        /*06d2*/ 	.byte	0xff
	.zero		1


	//   ....[95]....
        /*06d4*/ 	.word	0x000078b0
        /*06d8*/ 	.word	0x000000ff
        /*06dc*/ 	.word	0x00000000
        /*06e0*/ 	.short	0x0101
        /*06e2*/ 	.byte	0x04
	.zero		1


	//   ....[96]....
        /*06e4*/ 	.word	0x000078e0
        /*06e8*/ 	.word	0x00000002
        /*06ec*/ 	.word	0x00000060
        /*06f0*/ 	.short	0x010a
        /*06f2*/ 	.byte	0xff
	.zero		1


	//   ....[97]....
        /*06f4*/ 	.word	0x00007940
        /*06f8*/ 	.word	0x00000002
        /*06fc*/ 	.word	0x00000060
        /*0700*/ 	.short	0x010a
        /*0702*/ 	.byte	0xff
	.zero		1


	//   ....[98]....
        /*0704*/ 	.word	0x000079a0
        /*0708*/ 	.word	0x00000002
        /*070c*/ 	.word	0x00000100
        /*0710*/ 	.short	0x010a
        /*0712*/ 	.byte	0xff
	.zero		1


	//   ....[99]....
        /*0714*/ 	.word	0x00007a00
        /*0718*/ 	.word	0x00000000
        /*071c*/ 	.word	0x00000000
        /*0720*/ 	.short	0x010a
        /*0722*/ 	.byte	0xff
	.zero		1


	//   ....[100]....
        /*0724*/ 	.word	0x00007a60
        /*0728*/ 	.word	0x00000000
        /*072c*/ 	.word	0x00000000
        /*0730*/ 	.short	0x010a
        /*0732*/ 	.byte	0xff
	.zero		1


	//   ....[101]....
        /*0734*/ 	.word	0x00007ac0
        /*0738*/ 	.word	0x00000000
        /*073c*/ 	.word	0x00000000
        /*0740*/ 	.short	0x010a
        /*0742*/ 	.byte	0xff
	.zero		1


	//   ....[102]....
        /*0744*/ 	.word	0x00007b20
        /*0748*/ 	.word	0x00000000
        /*074c*/ 	.word	0x00000000
        /*0750*/ 	.short	0x010a
        /*0752*/ 	.byte	0xff
	.zero		1


	//   ....[103]....
        /*0754*/ 	.word	0x00007b80
        /*0758*/ 	.word	0x00000000
        /*075c*/ 	.word	0x00000000
        /*0760*/ 	.short	0x010a
        /*0762*/ 	.byte	0xff
	.zero		1


	//   ....[104]....
        /*0764*/ 	.word	0x00007be0
        /*0768*/ 	.word	0x00000000
        /*076c*/ 	.word	0x00000000
        /*0770*/ 	.short	0x010a
        /*0772*/ 	.byte	0xff
	.zero		1


	//   ....[105]....
        /*0774*/ 	.word	0x00007c40
        /*0778*/ 	.word	0x00000000
        /*077c*/ 	.word	0x00000000
        /*0780*/ 	.short	0x010a
        /*0782*/ 	.byte	0xff
	.zero		1


	//   ....[106]....
        /*0784*/ 	.word	0x00007ca0
        /*0788*/ 	.word	0x00000000
        /*078c*/ 	.word	0x00000000
        /*0790*/ 	.short	0x010a
        /*0792*/ 	.byte	0xff
	.zero		1


	//   ....[107]....
        /*0794*/ 	.word	0x00007d00
        /*0798*/ 	.word	0x00000000
        /*079c*/ 	.word	0x00000000
        /*07a0*/ 	.short	0x010a
        /*07a2*/ 	.byte	0xff
	.zero		1


	//   ....[108]....
        /*07a4*/ 	.word	0x00007d60
        /*07a8*/ 	.word	0x00000000
        /*07ac*/ 	.word	0x00000000
        /*07b0*/ 	.short	0x010a
        /*07b2*/ 	.byte	0xff
	.zero		1


	//   ....[109]....
        /*07b4*/ 	.word	0x00007dc0
        /*07b8*/ 	.word	0x00000000
        /*07bc*/ 	.word	0x00000000
        /*07c0*/ 	.short	0x010a
        /*07c2*/ 	.byte	0xff
	.zero		1


	//   ....[110]....
        /*07c4*/ 	.word	0x00007e20
        /*07c8*/ 	.word	0x00000004
        /*07cc*/ 	.word	0x00000108
        /*07d0*/ 	.short	0x010a
        /*07d2*/ 	.byte	0xff
	.zero		1


	//   ....[111]....
        /*07d4*/ 	.word	0x00007e80
        /*07d8*/ 	.word	0x00000004
        /*07dc*/ 	.word	0x00000100
        /*07e0*/ 	.short	0x010a
        /*07e2*/ 	.byte	0xff
	.zero		1


	//   ....[112]....
        /*07e4*/ 	.word	0x00007ee0
        /*07e8*/ 	.word	0x00000000
        /*07ec*/ 	.word	0x00000100
        /*07f0*/ 	.short	0x010a
        /*07f2*/ 	.byte	0xff
	.zero		1


	//   ....[113]....
        /*07f4*/ 	.word	0x00007f40
        /*07f8*/ 	.word	0x00000005
        /*07fc*/ 	.word	0x00000120
        /*0800*/ 	.short	0x010a
        /*0802*/ 	.byte	0xff
	.zero		1


	//   ....[114]....
        /*0804*/ 	.word	0x00007fa0
        /*0808*/ 	.word	0x00000000
        /*080c*/ 	.word	0x00000000
        /*0810*/ 	.short	0x010a
        /*0812*/ 	.byte	0xff
	.zero		1


	//   ....[115]....
        /*0814*/ 	.word	0x00008000
        /*0818*/ 	.word	0x00000000
        /*081c*/ 	.word	0x00000000
        /*0820*/ 	.short	0x010a
        /*0822*/ 	.byte	0xff
	.zero		1


	//   ....[116]....
        /*0824*/ 	.word	0x00008060
        /*0828*/ 	.word	0x00000000
        /*082c*/ 	.word	0x00000000
        /*0830*/ 	.short	0x010a
        /*0832*/ 	.byte	0xff
	.zero		1


	//   ....[117]....
        /*0834*/ 	.word	0x000080c0
        /*0838*/ 	.word	0x00000000
        /*083c*/ 	.word	0x00000100
        /*0840*/ 	.short	0x010a
        /*0842*/ 	.byte	0xff
	.zero		1


	//   ....[118]....
        /*0844*/ 	.word	0x00008120
        /*0848*/ 	.word	0x00000000
        /*084c*/ 	.word	0x000000f8
        /*0850*/ 	.short	0x010a
        /*0852*/ 	.byte	0xff
	.zero		1


	//   ....[119]....
        /*0854*/ 	.word	0x00008180
        /*0858*/ 	.word	0x00000003
        /*085c*/ 	.word	0x000000d8
        /*0860*/ 	.short	0x010a
        /*0862*/ 	.byte	0xff
	.zero		1


	//   ....[120]....
        /*0864*/ 	.word	0x000081e0
        /*0868*/ 	.word	0x00000003
        /*086c*/ 	.word	0x000000d8
        /*0870*/ 	.short	0x010a
        /*0872*/ 	.byte	0xff
	.zero		1


	//   ....[121]....
        /*0874*/ 	.word	0x00008240
        /*0878*/ 	.word	0x00000000
        /*087c*/ 	.word	0x00000000
        /*0880*/ 	.short	0x010a
        /*0882*/ 	.byte	0xff
	.zero		1


	//   ....[122]....
        /*0884*/ 	.word	0x00008290
        /*0888*/ 	.word	0x00000002
        /*088c*/ 	.word	0x00000000
        /*0890*/ 	.short	0x010a
        /*0892*/ 	.byte	0xff
	.zero		1


	//   ....[123]....
        /*0894*/ 	.word	0x000082f0
        /*0898*/ 	.word	0x00000000
        /*089c*/ 	.word	0x00000100
        /*08a0*/ 	.short	0x010a
        /*08a2*/ 	.byte	0xff
	.zero		1


	//   ....[124]....
        /*08a4*/ 	.word	0x00008340
        /*08a8*/ 	.word	0x00000000
        /*08ac*/ 	.word	0x000000c0
        /*08b0*/ 	.short	0x010a
        /*08b2*/ 	.byte	0xff
	.zero		1


	//   ....[125]....
        /*08b4*/ 	.word	0x00008390
        /*08b8*/ 	.word	0x0000002a
        /*08bc*/ 	.word	0x00000110
        /*08c0*/ 	.short	0x010a
        /*08c2*/ 	.byte	0xff
	.zero		1


	//   ....[126]....
        /*08c4*/ 	.word	0x000083e0
        /*08c8*/ 	.word	0x00000003
        /*08cc*/ 	.word	0x000000c0
        /*08d0*/ 	.short	0x010a
        /*08d2*/ 	.byte	0xff
	.zero		1


	//----- nvinfo : EIATTR_NUM_MBARRIERS
	.align		4
.L_47:
        /*08d4*/ 	.byte	0x03, 0x38
        /*08d6*/ 	.short	0x0026


	//----- nvinfo : EIATTR_EXIT_INSTR_OFFSETS
	.align		4
        /*08d8*/ 	.byte	0x04, 0x1c
        /*08da*/ 	.short	(.L_49 - .L_48)


	//   ....[0]....
.L_48:
        /*08dc*/ 	.word	0x00002fd0


	//   ....[1]....
        /*08e0*/ 	.word	0x00003260


	//   ....[2]....
        /*08e4*/ 	.word	0x000032c0


	//   ....[3]....
        /*08e8*/ 	.word	0x000040d0


	//   ....[4]....
        /*08ec*/ 	.word	0x00005080


	//   ....[5]....
        /*08f0*/ 	.word	0x000050c0


	//   ....[6]....
        /*08f4*/ 	.word	0x000077a0


	//   ....[7]....
        /*08f8*/ 	.word	0x00007820


	//   ....[8]....
        /*08fc*/ 	.word	0x00007850


	//   ....[9]....
        /*0900*/ 	.word	0x000078c0


	//----- nvinfo : EIATTR_MAX_THREADS
	.align		4
.L_49:
        /*0904*/ 	.byte	0x04, 0x05
        /*0906*/ 	.short	(.L_51 - .L_50)
.L_50:
        /*0908*/ 	.word	0x00000100
        /*090c*/ 	.word	0x00000001
        /*0910*/ 	.word	0x00000001


	//----- nvinfo : EIATTR_CRS_STACK_SIZE
	.align		4
.L_51:
        /*0914*/ 	.byte	0x04, 0x1e
        /*0916*/ 	.short	(.L_53 - .L_52)
.L_52:
        /*0918*/ 	.word	0x00000000


	//----- nvinfo : EIATTR_CBANK_PARAM_SIZE
	.align		4
.L_53:
        /*091c*/ 	.byte	0x03, 0x19
        /*091e*/ 	.short	0x0800


	//----- nvinfo : EIATTR_PARAM_CBANK
	.align		4
        /*0920*/ 	.byte	0x04, 0x0a
        /*0922*/ 	.short	(.L_55 - .L_54)
	.align		4
.L_54:
        /*0924*/ 	.word	index@(.nv.constant0._ZN7cutlass13device_kernelINS_4conv6kernel13ConvUniversalINS1_16ConvProblemShapeILNS1_8OperatorE1ELi2EEENS1_10collective14CollectiveConvINS1_47MainloopSm100TmaUmmaWarpSpecializedImplicitGemmILS5_1ELi12ELi2ELi1ELi2EN4cute5tupleIJNSA_1CILi1EEESD_SD_EEEEENSB_IJNSC_ILi64EEESG_NSB_IJNSC_ILi32EEEEEEEEENS_10tfloat32_tESK_NSA_8TiledMMAINSA_8MMA_AtomIJNSA_17SM100_MMA_TF32_SSISK_SK_fLi64ELi64ELNSA_4UMMA5MajorE0ELSP_1ELNSO_7ScaleInE0ELSQ_0EEEEEENSA_6LayoutISE_NSB_IJNSC_ILi0EEESU_SU_EEEEENSB_IJNSA_10UnderscoreESX_SX_EEEEENS7_6detail27Sm100ImplicitGemmTileTraitsINSA_20SM90_TMA_LOAD_IM2COLENSA_14ComposedLayoutINSA_7SwizzleILi3ELi4ELi3EEENSA_18smem_ptr_flag_bitsILi32EEENST_INSB_IJNSC_ILi8EEESH_EEENSB_IJSH_SD_EEEEEEEvEENS11_INSA_13SM90_TMA_LOADENS13_INS14_ILi2ELi5ELi2EEES17_NST_INSB_IJSH_NSC_ILi4EEEEEENSB_IJSD_SH_EEEEEEEvEEEENS_8epilogue10collective18CollectiveEpilogueINS1N_23Sm100TmaWarpSpecializedILi3ELi2ELi16ELb1ELb0EEEJSJ_NSB_IJNST_ISG_SD_EENST_ISH_SD_EEEEESK_NSB_IJNSB_IJlllEEESD_SU_EEESK_S1W_NS1N_6fusion15FusionCallbacksIS1R_NS1X_17LinearCombinationISK_fSK_fLNS_15FloatRoundStyleE2EEESJ_S1U_JEEENSA_5SM1004TMEM4LOAD26SM100_TMEM_LOAD_16dp128b8xES12_S1C_NSA_17SM75_U32x4_LDSM_NENSA_21SM90_TMA_STORE_IM2COLES1C_NSA_17SM90_U32x4_STSM_NENSA_39AutoVectorizingCopyWithAssumedAlignmentILi128EEEEEEvvEEEEvNT_6ParamsE)
        /*0928*/ 	.short	0x0380
        /*092a*/ 	.short	0x0800


	//----- nvinfo : EIATTR_SW_WAR
	.align		4
.L_55:
        /*092c*/ 	.byte	0x04, 0x36
        /*092e*/ 	.short	(.L_57 - .L_56)
.L_56:
        /*0930*/ 	.word	0x00000008
.L_57:


//--------------------- .nv.callgraph             --------------------------
	.section	.nv.callgraph,"",@"SHT_CUDA_CALLGRAPH"
	.align	4
	.sectionentsize	8
	.align		4
        /*0000*/ 	.word	0x00000000
	.align		4
        /*0004*/ 	.word	0xffffffff
	.align		4
        /*0008*/ 	.word	index@(_ZN7cutlass13device_kernelINS_4conv6kernel13ConvUniversalINS1_16ConvProblemShapeILNS1_8OperatorE1ELi2EEENS1_10collective14CollectiveConvINS1_47MainloopSm100TmaUmmaWarpSpecializedImplicitGemmILS5_1ELi12ELi2ELi1ELi2EN4cute5tupleIJNSA_1CILi1EEESD_SD_EEEEENSB_IJNSC_ILi64EEESG_NSB_IJNSC_ILi32EEEEEEEEENS_10tfloat32_tESK_NSA_8TiledMMAINSA_8MMA_AtomIJNSA_17SM100_MMA_TF32_SSISK_SK_fLi64ELi64ELNSA_4UMMA5MajorE0ELSP_1ELNSO_7ScaleInE0ELSQ_0EEEEEENSA_6LayoutISE_NSB_IJNSC_ILi0EEESU_SU_EEEEENSB_IJNSA_10UnderscoreESX_SX_EEEEENS7_6detail27Sm100ImplicitGemmTileTraitsINSA_20SM90_TMA_LOAD_IM2COLENSA_14ComposedLayoutINSA_7SwizzleILi3ELi4ELi3EEENSA_18smem_ptr_flag_bitsILi32EEENST_INSB_IJNSC_ILi8EEESH_EEENSB_IJSH_SD_EEEEEEEvEENS11_INSA_13SM90_TMA_LOADENS13_INS14_ILi2ELi5ELi2EEES17_NST_INSB_IJSH_NSC_ILi4EEEEEENSB_IJSD_SH_EEEEEEEvEEEENS_8epilogue10collective18CollectiveEpilogueINS1N_23Sm100TmaWarpSpecializedILi3ELi2ELi16ELb1ELb0EEEJSJ_NSB_IJNST_ISG_SD_EENST_ISH_SD_EEEEESK_NSB_IJNSB_IJlllEEESD_SU_EEESK_S1W_NS1N_6fusion15FusionCallbacksIS1R_NS1X_17LinearCombinationISK_fSK_fLNS_15FloatRoundStyleE2EEESJ_S1U_JEEENSA_5SM1004TMEM4LOAD26SM100_TMEM_LOAD_16dp128b8xES12_S1C_NSA_17SM75_U32x4_LDSM_NENSA_21SM90_TMA_STORE_IM2COLES1C_NSA_17SM90_U32x4_STSM_NENSA_39AutoVectorizingCopyWithAssumedAlignmentILi128EEEEEEvvEEEEvNT_6ParamsE)
	.align		4
        /*000c*/ 	.word	index@(__assertfail)
	.align		4
        /*0010*/ 	.word	0x00000000
	.align		4
        /*0014*/ 	.word	0xfffffffe
	.align		4
        /*0018*/ 	.word	0x00000000
	.align		4
        /*001c*/ 	.word	0xfffffffd
	.align		4
        /*0020*/ 	.word	0x00000000
	.align		4
        /*0024*/ 	.word	0xfffffffc


//--------------------- .nv.constant4             --------------------------
	.section	.nv.constant4,"a",@progbits
	.align	8
	.align		8
.nv.constant4:
        /*0000*/ 	.dword	__assertfail
	.align		8
        /*0008*/ 	.dword	__unnamed_1
	.align		8
        /*0010*/ 	.dword	__unnamed_2
	.align		8
        /*0018*/ 	.dword	_ZN39_INTERNAL_add4c7cb_4_k_cu_806133c1_29914cuda3std3__45__cpo5beginE
	.align		8
        /*0020*/ 	.dword	_ZN39_INTERNAL_add4c7cb_4_k_cu_806133c1_29914cuda3std3__45__cpo3endE
	.align		8
        /*0028*/ 	.dword	_ZN39_INTERNAL_add4c7cb_4_k_cu_806133c1_29914cuda3std3__45__cpo6cbeginE
	.align		8
        /*0030*/ 	.dword	_ZN39_INTERNAL_add4c7cb_4_k_cu_806133c1_29914cuda3std3__45__cpo4cendE
	.align		8
        /*0038*/ 	.dword	_ZN39_INTERNAL_add4c7cb_4_k_cu_806133c1_29914cuda3std3__441_GLOBAL__N__add4c7cb_4_k_cu_806133c1_29916ignoreE
	.align		8
        /*0040*/ 	.dword	_ZN39_INTERNAL_add4c7cb_4_k_cu_806133c1_29914cuda3std3__419piecewise_constructE
	.align		8
        /*0048*/ 	.dword	_ZN39_INTERNAL_add4c7cb_4_k_cu_806133c1_29914cuda3std3__48in_placeE
	.align		8
        /*0050*/ 	.dword	_ZN39_INTERNAL_add4c7cb_4_k_cu_806133c1_29914cuda3std6ranges3__45__cpo4swapE
	.align		8
        /*0058*/ 	.dword	_ZN39_INTERNAL_add4c7cb_4_k_cu_806133c1_29914cuda3std6ranges3__45__cpo9iter_moveE
	.align		8
        /*0060*/ 	.dword	_ZN39_INTERNAL_add4c7cb_4_k_cu_806133c1_29914cute7productE
	.align		8
        /*0068*/ 	.dword	_ZN39_INTERNAL_add4c7cb_4_k_cu_806133c1_29914cute1_E
	.align		8
        /*0070*/ 	.dword	$str$27
	.align		8
        /*0078*/ 	.dword	$str$28
	.align		8
        /*0080*/ 	.dword	$str$29
	.align		8
        /*0088*/ 	.dword	$str$30


//--------------------- .text._ZN7cutlass13device_kernelINS_4conv6kernel13ConvUniversalINS1_16ConvProblemShapeILNS1_8OperatorE1ELi2EEENS1_10collective14CollectiveConvINS1_47MainloopSm100TmaUmmaWarpSpecializedImplicitGemmILS5_1ELi12ELi2ELi1ELi2EN4cute5tupleIJNSA_1CILi1EEESD_SD_EEEEENSB_IJNSC_ILi64EEESG_NSB_IJNSC_ILi32EEEEEEEEENS_10tfloat32_tESK_NSA_8TiledMMAINSA_8MMA_AtomIJNSA_17SM100_MMA_TF32_SSISK_SK_fLi64ELi64ELNSA_4UMMA5MajorE0ELSP_1ELNSO_7ScaleInE0ELSQ_0EEEEEENSA_6LayoutISE_NSB_IJNSC_ILi0EEESU_SU_EEEEENSB_IJNSA_10UnderscoreESX_SX_EEEEENS7_6detail27Sm100ImplicitGemmTileTraitsINSA_20SM90_TMA_LOAD_IM2COLENSA_14ComposedLayoutINSA_7SwizzleILi3ELi4ELi3EEENSA_18smem_ptr_flag_bitsILi32EEENST_INSB_IJNSC_ILi8EEESH_EEENSB_IJSH_SD_EEEEEEEvEENS11_INSA_13SM90_TMA_LOADENS13_INS14_ILi2ELi5ELi2EEES17_NST_INSB_IJSH_NSC_ILi4EEEEEENSB_IJSD_SH_EEEEEEEvEEEENS_8epilogue10collective18CollectiveEpilogueINS1N_23Sm100TmaWarpSpecializedILi3ELi2ELi16ELb1ELb0EEEJSJ_NSB_IJNST_ISG_SD_EENST_ISH_SD_EEEEESK_NSB_IJNSB_IJlllEEESD_SU_EEESK_S1W_NS1N_6fusion15FusionCallbacksIS1R_NS1X_17LinearCombinationISK_fSK_fLNS_15FloatRoundStyleE2EEESJ_S1U_JEEENSA_5SM1004TMEM4LOAD26SM100_TMEM_LOAD_16dp128b8xES12_S1C_NSA_17SM75_U32x4_LDSM_NENSA_21SM90_TMA_STORE_IM2COLES1C_NSA_17SM90_U32x4_STSM_NENSA_39AutoVectorizingCopyWithAssumedAlignmentILi128EEEEEEvvEEEEvNT_6ParamsE --------------------------
	.section	.text._ZN7cutlass13device_kernelINS_4conv6kernel13ConvUniversalINS1_16ConvProblemShapeILNS1_8OperatorE1ELi2EEENS1_10collective14CollectiveConvINS1_47MainloopSm100TmaUmmaWarpSpecializedImplicitGemmILS5_1ELi12ELi2ELi1ELi2EN4cute5tupleIJNSA_1CILi1EEESD_SD_EEEEENSB_IJNSC_ILi64EEESG_NSB_IJNSC_ILi32EEEEEEEEENS_10tfloat32_tESK_NSA_8TiledMMAINSA_8MMA_AtomIJNSA_17SM100_MMA_TF32_SSISK_SK_fLi64ELi64ELNSA_4UMMA5MajorE0ELSP_1ELNSO_7ScaleInE0ELSQ_0EEEEEENSA_6LayoutISE_NSB_IJNSC_ILi0EEESU_SU_EEEEENSB_IJNSA_10UnderscoreESX_SX_EEEEENS7_6detail27Sm100ImplicitGemmTileTraitsINSA_20SM90_TMA_LOAD_IM2COLENSA_14ComposedLayoutINSA_7SwizzleILi3ELi4ELi3EEENSA_18smem_ptr_flag_bitsILi32EEENST_INSB_IJNSC_ILi8EEESH_EEENSB_IJSH_SD_EEEEEEEvEENS11_INSA_13SM90_TMA_LOADENS13_INS14_ILi2ELi5ELi2EEES17_NST_INSB_IJSH_NSC_ILi4EEEEEENSB_IJSD_SH_EEEEEEEvEEEENS_8epilogue10collective18CollectiveEpilogueINS1N_23Sm100TmaWarpSpecializedILi3ELi2ELi16ELb1ELb0EEEJSJ_NSB_IJNST_ISG_SD_EENST_ISH_SD_EEEEESK_NSB_IJNSB_IJlllEEESD_SU_EEESK_S1W_NS1N_6fusion15FusionCallbacksIS1R_NS1X_17LinearCombinationISK_fSK_fLNS_15FloatRoundStyleE2EEESJ_S1U_JEEENSA_5SM1004TMEM4LOAD26SM100_TMEM_LOAD_16dp128b8xES12_S1C_NSA_17SM75_U32x4_LDSM_NENSA_21SM90_TMA_STORE_IM2COLES1C_NSA_17SM90_U32x4_STSM_NENSA_39AutoVectorizingCopyWithAssumedAlignmentILi128EEEEEEvvEEEEvNT_6ParamsE,"ax",@progbits
	.align	128
.text._ZN7cutlass13device_kernelINS_4conv6kernel13ConvUniversalINS1_16ConvProblemShapeILNS1_8OperatorE1ELi2EEENS1_10collective14CollectiveConvINS1_47MainloopSm100TmaUmmaWarpSpecializedImplicitGemmILS5_1ELi12ELi2ELi1ELi2EN4cute5tupleIJNSA_1CILi1EEESD_SD_EEEEENSB_IJNSC_ILi64EEESG_NSB_IJNSC_ILi32EEEEEEEEENS_10tfloat32_tESK_NSA_8TiledMMAINSA_8MMA_AtomIJNSA_17SM100_MMA_TF32_SSISK_SK_fLi64ELi64ELNSA_4UMMA5MajorE0ELSP_1ELNSO_7ScaleInE0ELSQ_0EEEEEENSA_6LayoutISE_NSB_IJNSC_ILi0EEESU_SU_EEEEENSB_IJNSA_10UnderscoreESX_SX_EEEEENS7_6detail27Sm100ImplicitGemmTileTraitsINSA_20SM90_TMA_LOAD_IM2COLENSA_14ComposedLayoutINSA_7SwizzleILi3ELi4ELi3EEENSA_18smem_ptr_flag_bitsILi32EEENST_INSB_IJNSC_ILi8EEESH_EEENSB_IJSH_SD_EEEEEEEvEENS11_INSA_13SM90_TMA_LOADENS13_INS14_ILi2ELi5ELi2EEES17_NST_INSB_IJSH_NSC_ILi4EEEEEENSB_IJSD_SH_EEEEEEEvEEEENS_8epilogue10collective18CollectiveEpilogueINS1N_23Sm100TmaWarpSpecializedILi3ELi2ELi16ELb1ELb0EEEJSJ_NSB_IJNST_ISG_SD_EENST_ISH_SD_EEEEESK_NSB_IJNSB_IJlllEEESD_SU_EEESK_S1W_NS1N_6fusion15FusionCallbacksIS1R_NS1X_17LinearCombinationISK_fSK_fLNS_15FloatRoundStyleE2EEESJ_S1U_JEEENSA_5SM1004TMEM4LOAD26SM100_TMEM_LOAD_16dp128b8xES12_S1C_NSA_17SM75_U32x4_LDSM_NENSA_21SM90_TMA_STORE_IM2COLES1C_NSA_17SM90_U32x4_STSM_NENSA_39AutoVectorizingCopyWithAssumedAlignmentILi128EEEEEEvvEEEEvNT_6ParamsE:
        .type           _ZN7cutlass13device_kernelINS_4conv6kernel13ConvUniversalINS1_16ConvProblemShapeILNS1_8OperatorE1ELi2EEENS1_10collective14CollectiveConvINS1_47MainloopSm100TmaUmmaWarpSpecializedImplicitGemmILS5_1ELi12ELi2ELi1ELi2EN4cute5tupleIJNSA_1CILi1EEESD_SD_EEEEENSB_IJNSC_ILi64EEESG_NSB_IJNSC_ILi32EEEEEEEEENS_10tfloat32_tESK_NSA_8TiledMMAINSA_8MMA_AtomIJNSA_17SM100_MMA_TF32_SSISK_SK_fLi64ELi64ELNSA_4UMMA5MajorE0ELSP_1ELNSO_7ScaleInE0ELSQ_0EEEEEENSA_6LayoutISE_NSB_IJNSC_ILi0EEESU_SU_EEEEENSB_IJNSA_10UnderscoreESX_SX_EEEEENS7_6detail27Sm100ImplicitGemmTileTraitsINSA_20SM90_TMA_LOAD_IM2COLENSA_14ComposedLayoutINSA_7SwizzleILi3ELi4ELi3EEENSA_18smem_ptr_flag_bitsILi32EEENST_INSB_IJNSC_ILi8EEESH_EEENSB_IJSH_SD_EEEEEEEvEENS11_INSA_13SM90_TMA_LOADENS13_INS14_ILi2ELi5ELi2EEES17_NST_INSB_IJSH_NSC_ILi4EEEEEENSB_IJSD_SH_EEEEEEEvEEEENS_8epilogue10collective18CollectiveEpilogueINS1N_23Sm100TmaWarpSpecializedILi3ELi2ELi16ELb1ELb0EEEJSJ_NSB_IJNST_ISG_SD_EENST_ISH_SD_EEEEESK_NSB_IJNSB_IJlllEEESD_SU_EEESK_S1W_NS1N_6fusion15FusionCallbacksIS1R_NS1X_17LinearCombinationISK_fSK_fLNS_15FloatRoundStyleE2EEESJ_S1U_JEEENSA_5SM1004TMEM4LOAD26SM100_TMEM_LOAD_16dp128b8xES12_S1C_NSA_17SM75_U32x4_LDSM_NENSA_21SM90_TMA_STORE_IM2COLES1C_NSA_17SM90_U32x4_STSM_NENSA_39AutoVectorizingCopyWithAssumedAlignmentILi128EEEEEEvvEEEEvNT_6ParamsE,@function
        .size           _ZN7cutlass13device_kernelINS_4conv6kernel13ConvUniversalINS1_16ConvProblemShapeILNS1_8OperatorE1ELi2EEENS1_10collective14CollectiveConvINS1_47MainloopSm100TmaUmmaWarpSpecializedImplicitGemmILS5_1ELi12ELi2ELi1ELi2EN4cute5tupleIJNSA_1CILi1EEESD_SD_EEEEENSB_IJNSC_ILi64EEESG_NSB_IJNSC_ILi32EEEEEEEEENS_10tfloat32_tESK_NSA_8TiledMMAINSA_8MMA_AtomIJNSA_17SM100_MMA_TF32_SSISK_SK_fLi64ELi64ELNSA_4UMMA5MajorE0ELSP_1ELNSO_7ScaleInE0ELSQ_0EEEEEENSA_6LayoutISE_NSB_IJNSC_ILi0EEESU_SU_EEEEENSB_IJNSA_10UnderscoreESX_SX_EEEEENS7_6detail27Sm100ImplicitGemmTileTraitsINSA_20SM90_TMA_LOAD_IM2COLENSA_14ComposedLayoutINSA_7SwizzleILi3ELi4ELi3EEENSA_18smem_ptr_flag_bitsILi32EEENST_INSB_IJNSC_ILi8EEESH_EEENSB_IJSH_SD_EEEEEEEvEENS11_INSA_13SM90_TMA_LOADENS13_INS14_ILi2ELi5ELi2EEES17_NST_INSB_IJSH_NSC_ILi4EEEEEENSB_IJSD_SH_EEEEEEEvEEEENS_8epilogue10collective18CollectiveEpilogueINS1N_23Sm100TmaWarpSpecializedILi3ELi2ELi16ELb1ELb0EEEJSJ_NSB_IJNST_ISG_SD_EENST_ISH_SD_EEEEESK_NSB_IJNSB_IJlllEEESD_SU_EEESK_S1W_NS1N_6fusion15FusionCallbacksIS1R_NS1X_17LinearCombinationISK_fSK_fLNS_15FloatRoundStyleE2EEESJ_S1U_JEEENSA_5SM1004TMEM4LOAD26SM100_TMEM_LOAD_16dp128b8xES12_S1C_NSA_17SM75_U32x4_LDSM_NENSA_21SM90_TMA_STORE_IM2COLES1C_NSA_17SM90_U32x4_STSM_NENSA_39AutoVectorizingCopyWithAssumedAlignmentILi128EEEEEEvvEEEEvNT_6ParamsE,(.L_x_168 - _ZN7cutlass13device_kernelINS_4conv6kernel13ConvUniversalINS1_16ConvProblemShapeILNS1_8OperatorE1ELi2EEENS1_10collective14CollectiveConvINS1_47MainloopSm100TmaUmmaWarpSpecializedImplicitGemmILS5_1ELi12ELi2ELi1ELi2EN4cute5tupleIJNSA_1CILi1EEESD_SD_EEEEENSB_IJNSC_ILi64EEESG_NSB_IJNSC_ILi32EEEEEEEEENS_10tfloat32_tESK_NSA_8TiledMMAINSA_8MMA_AtomIJNSA_17SM100_MMA_TF32_SSISK_SK_fLi64ELi64ELNSA_4UMMA5MajorE0ELSP_1ELNSO_7ScaleInE0ELSQ_0EEEEEENSA_6LayoutISE_NSB_IJNSC_ILi0EEESU_SU_EEEEENSB_IJNSA_10UnderscoreESX_SX_EEEEENS7_6detail27Sm100ImplicitGemmTileTraitsINSA_20SM90_TMA_LOAD_IM2COLENSA_14ComposedLayoutINSA_7SwizzleILi3ELi4ELi3EEENSA_18smem_ptr_flag_bitsILi32EEENST_INSB_IJNSC_ILi8EEESH_EEENSB_IJSH_SD_EEEEEEEvEENS11_INSA_13SM90_TMA_LOADENS13_INS14_ILi2ELi5ELi2EEES17_NST_INSB_IJSH_NSC_ILi4EEEEEENSB_IJSD_SH_EEEEEEEvEEEENS_8epilogue10collective18CollectiveEpilogueINS1N_23Sm100TmaWarpSpecializedILi3ELi2ELi16ELb1ELb0EEEJSJ_NSB_IJNST_ISG_SD_EENST_ISH_SD_EEEEESK_NSB_IJNSB_IJlllEEESD_SU_EEESK_S1W_NS1N_6fusion15FusionCallbacksIS1R_NS1X_17LinearCombinationISK_fSK_fLNS_15FloatRoundStyleE2EEESJ_S1U_JEEENSA_5SM1004TMEM4LOAD26SM100_TMEM_LOAD_16dp128b8xES12_S1C_NSA_17SM75_U32x4_LDSM_NENSA_21SM90_TMA_STORE_IM2COLES1C_NSA_17SM90_U32x4_STSM_NENSA_39AutoVectorizingCopyWithAssumedAlignmentILi128EEEEEEvvEEEEvNT_6ParamsE)
        .other          _ZN7cutlass13device_kernelINS_4conv6kernel13ConvUniversalINS1_16ConvProblemShapeILNS1_8OperatorE1ELi2EEENS1_10collective14CollectiveConvINS1_47MainloopSm100TmaUmmaWarpSpecializedImplicitGemmILS5_1ELi12ELi2ELi1ELi2EN4cute5tupleIJNSA_1CILi1EEESD_SD_EEEEENSB_IJNSC_ILi64EEESG_NSB_IJNSC_ILi32EEEEEEEEENS_10tfloat32_tESK_NSA_8TiledMMAINSA_8MMA_AtomIJNSA_17SM100_MMA_TF32_SSISK_SK_fLi64ELi64ELNSA_4UMMA5MajorE0ELSP_1ELNSO_7ScaleInE0ELSQ_0EEEEEENSA_6LayoutISE_NSB_IJNSC_ILi0EEESU_SU_EEEEENSB_IJNSA_10UnderscoreESX_SX_EEEEENS7_6detail27Sm100ImplicitGemmTileTraitsINSA_20SM90_TMA_LOAD_IM2COLENSA_14ComposedLayoutINSA_7SwizzleILi3ELi4ELi3EEENSA_18smem_ptr_flag_bitsILi32EEENST_INSB_IJNSC_ILi8EEESH_EEENSB_IJSH_SD_EEEEEEEvEENS11_INSA_13SM90_TMA_LOADENS13_INS14_ILi2ELi5ELi2EEES17_NST_INSB_IJSH_NSC_ILi4EEEEEENSB_IJSD_SH_EEEEEEEvEEEENS_8epilogue10collective18CollectiveEpilogueINS1N_23Sm100TmaWarpSpecializedILi3ELi2ELi16ELb1ELb0EEEJSJ_NSB_IJNST_ISG_SD_EENST_ISH_SD_EEEEESK_NSB_IJNSB_IJlllEEESD_SU_EEESK_S1W_NS1N_6fusion15FusionCallbacksIS1R_NS1X_17LinearCombinationISK_fSK_fLNS_15FloatRoundStyleE2EEESJ_S1U_JEEENSA_5SM1004TMEM4LOAD26SM100_TMEM_LOAD_16dp128b8xES12_S1C_NSA_17SM75_U32x4_LDSM_NENSA_21SM90_TMA_STORE_IM2COLES1C_NSA_17SM90_U32x4_STSM_NENSA_39AutoVectorizingCopyWithAssumedAlignmentILi128EEEEEEvvEEEEvNT_6ParamsE,@"STO_CUDA_ENTRY STV_DEFAULT"
_ZN7cutlass13device_kernelINS_4conv6kernel13ConvUniversalINS1_16ConvProblemShapeILNS1_8OperatorE1ELi2EEENS1_10collective14CollectiveConvINS1_47MainloopSm100TmaUmmaWarpSpecializedImplicitGemmILS5_1ELi12ELi2ELi1ELi2EN4cute5tupleIJNSA_1CILi1EEESD_SD_EEEEENSB_IJNSC_ILi64EEESG_NSB_IJNSC_ILi32EEEEEEEEENS_10tfloat32_tESK_NSA_8TiledMMAINSA_8MMA_AtomIJNSA_17SM100_MMA_TF32_SSISK_SK_fLi64ELi64ELNSA_4UMMA5MajorE0ELSP_1ELNSO_7ScaleInE0ELSQ_0EEEEEENSA_6LayoutISE_NSB_IJNSC_ILi0EEESU_SU_EEEEENSB_IJNSA_10UnderscoreESX_SX_EEEEENS7_6detail27Sm100ImplicitGemmTileTraitsINSA_20SM90_TMA_LOAD_IM2COLENSA_14ComposedLayoutINSA_7SwizzleILi3ELi4ELi3EEENSA_18smem_ptr_flag_bitsILi32EEENST_INSB_IJNSC_ILi8EEESH_EEENSB_IJSH_SD_EEEEEEEvEENS11_INSA_13SM90_TMA_LOADENS13_INS14_ILi2ELi5ELi2EEES17_NST_INSB_IJSH_NSC_ILi4EEEEEENSB_IJSD_SH_EEEEEEEvEEEENS_8epilogue10collective18CollectiveEpilogueINS1N_23Sm100TmaWarpSpecializedILi3ELi2ELi16ELb1ELb0EEEJSJ_NSB_IJNST_ISG_SD_EENST_ISH_SD_EEEEESK_NSB_IJNSB_IJlllEEESD_SU_EEESK_S1W_NS1N_6fusion15FusionCallbacksIS1R_NS1X_17LinearCombinationISK_fSK_fLNS_15FloatRoundStyleE2EEESJ_S1U_JEEENSA_5SM1004TMEM4LOAD26SM100_TMEM_LOAD_16dp128b8xES12_S1C_NSA_17SM75_U32x4_LDSM_NENSA_21SM90_TMA_STORE_IM2COLES1C_NSA_17SM90_U32x4_STSM_NENSA_39AutoVectorizingCopyWithAssumedAlignmentILi128EEEEEEvvEEEEvNT_6ParamsE:
[----:B------:R-:W1:Y:S01]  /*0000*/  LDC R1, c[0x0][0x37c] ;  /* 0x0000df00ff017b82 */ /* 0x000e620000000800 */
[----:B------:R-:W2:Y:S07]  /*0010*/  S2R R80, SR_TID.X ;  /* 0x0000000000507919 */ /* 0x000eae0000002100 */
[----:B------:R-:W3:Y:S01]  /*0020*/  LDC.64 R2, c[0x0][0x890] ;  /* 0x00022400ff027b82 */ /* 0x000ee20000000a00 */
[----:B------:R-:W4:Y:S01]  /*0030*/  LDCU.64 UR50, c[0x0][0x358] ;  /* 0x00006b00ff3277ac */ /* 0x000f220008000a00 */
[----:B-1----:R-:W-:Y:S01]  /*0040*/  VIADD R1, R1, 0xfffffff8 ;  /* 0xfffffff801017836 */ /* 0x002fe20000000000 */
[----:B------:R-:W-:-:S02]  /*0050*/  PRMT R71, RZ, 0x7610, R71 ;  /* 0x00007610ff477816 */ /* 0x000fc40000000047 */
[----:B------:R-:W-:Y:S02]  /*0060*/  ELECT P2, URZ, PT ;  /* 0x0000000000ff782f */ /* 0x000fe40003840000 */
[----:B---3--:R-:W-:-:S04]  /*0070*/  ISETP.NE.U32.AND P0, PT, R2, RZ, PT ;  /* 0x000000ff0200720c */ /* 0x008fc80003f05070 */
[----:B------:R-:W-:Y:S02]  /*0080*/  ISETP.NE.AND.EX P0, PT, R3, RZ, PT, P0 ;  /* 0x000000ff0300720c */ /* 0x000fe40003f05300 */
[----:B--2---:R-:W-:-:S05]  /*0090*/  SHF.R.U32.HI R81, RZ, 0x5, R80 ;  /* 0x00000005ff517819 */ /* 0x004fca0000011650 */
[----:B------:R-:W1:Y:S02]  /*00a0*/  SHFL.IDX PT, R0, R81, RZ, 0x1f ;  /* 0x00001fff51007589 */ /* 0x000e6400000e0000 */
[----:B-1----:R-:W-:-:S04]  /*00b0*/  R2UR UR6, R0 ;  /* 0x00000000000672ca */ /* 0x002fc800000e0000 */
[----:B----4-:R-:W-:Y:S05]  /*00c0*/  @P0 BRA `(.L_x_0) ;  /* 0x00000000002c0947 */ /* 0x010fea0003800000 */
[----:B------:R-:W1:Y:S02]  /*00d0*/  LDCU.64 UR4, c[0x0][0x888] ;  /* 0x00011100ff0477ac */ /* 0x000e640008000a00 */
[----:B-1----:R-:W-:-:S04]  /*00e0*/  UISETP.NE.U32.AND UP0, UPT, UR4, URZ, UPT ;  /* 0x000000ff0400728c */ /* 0x002fc8000bf05070 */
[----:B------:R-:W-:-:S09]  /*00f0*/  UISETP.NE.AND.EX UP0, UPT, UR5, URZ, UPT, UP0 ;  /* 0x000000ff0500728c */ /* 0x000fd2000bf05300 */
[----:B------:R-:W-:Y:S05]  /*0100*/  BRA.U !UP0, `(.L_x_1) ;  /* 0x0000000108107547 */ /* 0x000fea000b800000 */
[----:B------:R-:W1:Y:S02]  /*0110*/  LDC.64 R4, c[0x0][0x888] ;  /* 0x00022200ff047b82 */ /* 0x000e640000000a00 */
[----:B-1----:R1:W5:Y:S01]  /*0120*/  LDG.E R35, desc[UR50][R4.64] ;  /* 0x0000003204237981 */ /* 0x002362000c1e1900 */
[----:B------:R-:W-:Y:S01]  /*0130*/  HFMA2 R71, -RZ, RZ, 0, 5.9604644775390625e-08 ;  /* 0x00000001ff477431 */ /* 0x000fe200000001ff */
[----:B------:R-:W-:Y:S05]  /*0140*/  BRA `(.L_x_0) ;  /* 0x00000000000c7947 */ /* 0x000fea0003800000 */
.L_x_1:
[----:B------:R-:W1:Y:S01]  /*0150*/  LDCU UR4, c[0x0][0x880] ;  /* 0x00011000ff0477ac */ /* 0x000e620008000800 */
[----:B------:R-:W-:Y:S01]  /*0160*/  HFMA2 R71, -RZ, RZ, 0, 5.9604644775390625e-08 ;  /* 0x00000001ff477431 */ /* 0x000fe200000001ff */
[----:B-1----:R-:W-:-:S07]  /*0170*/  MOV R35, UR4 ;  /* 0x0000000400237c02 */ /* 0x002fce0008000f00 */
.L_x_0:
[----:B------:R-:W2:Y:S02]  /*0180*/  LDCU.64 UR4, c[0x0][0x8b0] ;  /* 0x00011600ff0477ac */ /* 0x000ea40008000a00 */
[----:B--2---:R-:W-:-:S04]  /*0190*/  UISETP.NE.U32.AND UP0, UPT, UR4, URZ, UPT ;  /* 0x000000ff0400728c */ /* 0x004fc8000bf05070 */
[----:B------:R-:W-:-:S09]  /*01a0*/  UISETP.NE.AND.EX UP0, UPT, UR5, URZ, UPT, UP0 ;  /* 0x000000ff0500728c */ /* 0x000fd2000bf05300 */
[----:B------:R-:W-:Y:S05]  /*01b0*/  BRA.U UP0, `(.L_x_2) ;  /* 0x0000000100247547 */ /* 0x000fea000b800000 */
[----:B------:R-:W2:Y:S02]  /*01c0*/  LDCU.64 UR4, c[0x0][0x8a8] ;  /* 0x00011500ff0477ac */ /* 0x000ea40008000a00 */
[----:B--2---:R-:W-:-:S04]  /*01d0*/  UISETP.NE.U32.AND UP0, UPT, UR4, URZ, UPT ;  /* 0x000000ff0400728c */ /* 0x004fc8000bf05070 */
[----:B------:R-:W-:-:S09]  /*01e0*/  UISETP.NE.AND.EX UP0, UPT, UR5, URZ, UPT, UP0 ;  /* 0x000000ff0500728c */ /* 0x000fd2000bf05300 */
[----:B------:R-:W-:Y:S05]  /*01f0*/  BRA.U !UP0, `(.L_x_3) ;  /* 0x00000001080c7547 */ /* 0x000fea000b800000 */
[----:B-1----:R-:W1:Y:S02]  /*0200*/  LDC.64 R4, c[0x0][0x8a8] ;  /* 0x00022a00ff047b82 */ /* 0x002e640000000a00 */
[----:B-1----:R2:W5:Y:S01]  /*0210*/  LDG.E R33, desc[UR50][R4.64] ;  /* 0x0000003204217981 */ /* 0x002562000c1e1900 */
[----:B------:R-:W-:Y:S05]  /*0220*/  BRA `(.L_x_2) ;  /* 0x0000000000087947 */ /* 0x000fea0003800000 */
.L_x_3:
[----:B------:R-:W2:Y:S02]  /*0230*/  LDCU UR4, c[0x0][0x8a0] ;  /* 0x00011400ff0477ac */ /* 0x000ea40008000800 */
[----:B--2---:R-:W-:Y:S02]  /*0240*/  MOV R33, UR4 ;  /* 0x0000000400217c02 */ /* 0x004fe40008000f00 */
.L_x_2:
[----:B-12---:R-:W1:Y:S01]  /*0250*/  LDC.64 R4, c[0x0][0x888] ;  /* 0x00022200ff047b82 */ /* 0x006e620000000a00 */
[----:B------:R-:W-:Y:S01]  /*0260*/  IMAD.U32 R0, RZ, RZ, UR6 ;  /* 0x00000006ff007e24 */ /* 0x000fe2000f8e00ff */
[----:B------:R-:W-:Y:S01]  /*0270*/  ISETP.EQ.U32.AND P4, PT, R2, RZ, PT ;  /* 0x000000ff0200720c */ /* 0x000fe20003f82070 */
[----:B------:R-:W-:Y:S03]  /*0280*/  BSSY.RECONVERGENT B0, `(.L_x_4) ;  /* 0x0000012000007945 */ /* 0x000fe60003800200 */
[----:B------:R-:W-:Y:S02]  /*0290*/  ISETP.NE.OR P1, PT, R0, 0x1, !P2 ;  /* 0x000000010000780c */ /* 0x000fe40005725670 */
[----:B-1----:R-:W-:-:S04]  /*02a0*/  ISETP.NE.U32.AND P0, PT, R4, RZ, PT ;  /* 0x000000ff0400720c */ /* 0x002fc80003f05070 */
[----:B------:R-:W-:-:S13]  /*02b0*/  ISETP.NE.AND.EX P0, PT, R5, RZ, PT, P0 ;  /* 0x000000ff0500720c */ /* 0x000fda0003f05300 */
[----:B------:R-:W-:Y:S01]  /*02c0*/  VOTEU.ANY UP4, P0 ;  /* 0x0000000000ff7886 */ /* 0x000fe20000080100 */
[----:B------:R-:W-:Y:S02]  /*02d0*/  PLOP3.LUT P3, PT, PT, PT, UP4, 0x80, 0x8 ;  /* 0x000000000008781c */ /* 0x000fe40003f6f048 */
[----:B------:R-:W-:Y:S02]  /*02e0*/  ISETP.NE.OR P0, PT, R0, 0x3, !P2 ;  /* 0x000000030000780c */ /* 0x000fe40005705670 */
[----:B------:R-:W-:-:S04]  /*02f0*/  ISETP.EQ.OR.EX P5, PT, R3, RZ, !P3, P4 ;  /* 0x000000ff0300720c */ /* 0x000fc80005fa2740 */
[----:B------:R-:W-:Y:S01]  /*0300*/  P2R R82, PR, RZ, 0x20 ;  /* 0x00000020ff527803 */ /* 0x000fe20000000000 */
[----:B------:R-:W-:Y:S05]  /*0310*/  @P1 BRA `(.L_x_5) ;  /* 0x0000000000201947 */ /* 0x000fea0003800000 */
[----:B------:R-:W1:Y:S02]  /*0320*/  LDCU.64 UR4, c[0x0][0x348] ;  /* 0x00006900ff0477ac */ /* 0x000e640008000a00 */
[----:B-1----:R-:W-:Y:S02]  /*0330*/  UIADD3 UR8, UP1, UPT, UR4, 0x80, URZ ;  /* 0x0000008004087890 */ /* 0x002fe4000ff3e0ff */
[----:B------:R-:W-:Y:S02]  /*0340*/  UIADD3 UR4, UP0, UPT, UR4, 0x180, URZ ;  /* 0x0000018004047890 */ /* 0x000fe4000ff1e0ff */
[----:B------:R-:W-:Y:S02]  /*0350*/  UIADD3.X UR9, UPT, UPT, URZ, UR5, URZ, UP1, !UPT ;  /* 0x00000005ff097290 */ /* 0x000fe40008ffe4ff */
[----:B------:R-:W-:-:S07]  /*0360*/  UIADD3.X UR5, UPT, UPT, URZ, UR5, URZ, UP0, !UPT ;  /* 0x00000005ff057290 */ /* 0x000fce00087fe4ff */
[----:B------:R1:W-:Y:S02]  /*0370*/  UTMACCTL.PF [UR8] ;  /* 0x00000000080079b9 */ /* 0x0003e40008040000 */
[----:B------:R1:W-:Y:S02]  /*0380*/  UTMACCTL.PF [UR4] ;  /* 0x00000000040079b9 */ /* 0x0003e40008040000 */
[----:B-1----:R-:W-:Y:S01]  /*0390*/  NOP ;  /* 0x0000000000007918 */ /* 0x002fe20000000000 */
.L_x_5:
[----:B------:R-:W-:Y:S05]  /*03a0*/  BSYNC.RECONVERGENT B0 ;  /* 0x0000000000007941 */ /* 0x000fea0003800200 */
.L_x_4:
[----:B------:R-:W-:Y:S04]  /*03b0*/  BSSY.RECONVERGENT B0, `(.L_x_6) ;  /* 0x000000a000007945 */ /* 0x000fe80003800200 */
        /* <DEDUP_REMOVED lines=9> */
.L_x_7:
[----:B------:R-:W-:Y:S05]  /*0450*/  BSYNC.RECONVERGENT B0 ;  /* 0x0000000000007941 */ /* 0x000fea0003800200 */
.L_x_6:
[----:B------:R-:W-:Y:S01]  /*0460*/  UPLOP3.LUT UP1, UPT, UPT, UPT, UPT, 0x80, 0x8 ;  /* 0x000000000008789c */ /* 0x000fe20003f2f070 */
[----:B------:R-:W-:Y:S10]  /*0470*/  @!P5 BRA `(.L_x_8) ;  /* 0x000000000024d947 */ /* 0x000ff40003800000 */
[----:B------:R-:W-:Y:S01]  /*0480*/  ISETP.NE.U32.AND P1, PT, R2, RZ, PT ;  /* 0x000000ff0200720c */ /* 0x000fe20003f25070 */
[----:B------:R-:W-:Y:S01]  /*0490*/  USEL UR4, URZ, 0xffffffff, UP4 ;  /* 0xffffffffff047887 */ /* 0x000fe2000a000000 */
[----:B-----5:R-:W-:Y:S02]  /*04a0*/  FSETP.NEU.AND P0, PT, R35, RZ, PT ;  /* 0x000000ff2300720b */ /* 0x020fe40003f0d000 */
[----:B------:R-:W-:-:S11]  /*04b0*/  ISETP.NE.AND.EX P1, PT, R3, RZ, PT, P1 ;  /* 0x000000ff0300720c */ /* 0x000fd60003f25310 */
[----:B------:R-:W-:Y:S02]  /*04c0*/  VOTEU.ANY UP0, P0 ;  /* 0x0000000000ff7886 */ /* 0x000fe40000000100 */
[----:B------:R-:W-:-:S05]  /*04d0*/  VOTEU.ANY UP1, P1 ;  /* 0x0000000000ff7886 */ /* 0x000fca0000820100 */
[----:B------:R-:W-:-:S04]  /*04e0*/  @!UP1 USEL UR4, URZ, 0xffffffff, UP0 ;  /* 0xffffffffff049887 */ /* 0x000fc80008000000 */
[----:B------:R-:W-:-:S04]  /*04f0*/  ULOP3.LUT UR4, UR4, 0x1, URZ, 0xc0, !UPT ;  /* 0x0000000104047892 */ /* 0x000fc8000f8ec0ff */
[----:B------:R-:W-:-:S11]  /*0500*/  UISETP.NE.U32.AND UP1, UPT, UR4, 0x1, UPT ;  /* 0x000000010400788c */ /* 0x000fd6000bf25070 */
.L_x_8:
[----:B------:R-:W1:Y:S01]  /*0510*/  SHFL.IDX PT, R2, R81, RZ, 0x1f ;  /* 0x00001fff51027589 */ /* 0x000e6200000e0000 */
[----:B------:R-:W-:-:S04]  /*0520*/  UISETP.NE.AND UP0, UPT, UR6, 0x2, UPT ;  /* 0x000000020600788c */ /* 0x000fc8000bf05270 */
[----:B------:R-:W-:Y:S01]  /*0530*/  USEL UR15, URZ, 0x1, UP0 ;  /* 0x00000001ff0f7887 */ /* 0x000fe20008000000 */
[----:B-1----:R-:W-:-:S13]  /*0540*/  ISETP.NE.AND P0, PT, R2, RZ, PT ;  /* 0x000000ff0200720c */ /* 0x002fda0003f05270 */
[----:B------:R-:W-:Y:S05]  /*0550*/  @P0 BRA `(.L_x_9) ;  /* 0x0000000000940947 */ /* 0x000fea0003800000 */
[----:B------:R-:W-:Y:S01]  /*0560*/  ELECT P0, URZ, PT ;  /* 0x0000000000ff782f */ /* 0x000fe20003800000 */
[----:B------:R-:W-:-:S12]  /*0570*/  BSSY.RECONVERGENT B0, `(.L_x_9) ;  /* 0x0000023000007945 */ /* 0x000fd80003800200 */
[----:B------:R-:W-:Y:S05]  /*0580*/  @!P0 BRA `(.L_x_10) ;  /* 0x0000000000848947 */ /* 0x000fea0003800000 */
[----:B------:R-:W1:Y:S01]  /*0590*/  S2UR UR5, SR_CgaCtaId ;  /* 0x00000000000579c3 */ /* 0x000e620000008800 */
[----:B------:R-:W-:Y:S01]  /*05a0*/  UMOV UR7, 0x400 ;  /* 0x0000040000077882 */ /* 0x000fe20000000000 */
[----:B------:R-:W-:Y:S02]  /*05b0*/  UMOV UR4, 0x1 ;  /* 0x0000000100047882 */ /* 0x000fe40000000000 */
[----:B------:R-:W-:-:S04]  /*05c0*/  UIADD3 UR8, UPT, UPT, -UR4, 0x100000, URZ ;  /* 0x0010000004087890 */ /* 0x000fc8000fffe1ff */
[----:B------:R-:W-:Y:S02]  /*05d0*/  USHF.L.U32 UR9, UR8, 0xb, URZ ;  /* 0x0000000b08097899 */ /* 0x000fe400080006ff */
[----:B------:R-:W-:Y:S02]  /*05e0*/  USHF.L.U32 UR8, UR8, 0x1, URZ ;  /* 0x0000000108087899 */ /* 0x000fe400080006ff */
[----:B-1----:R-:W-:Y:S01]  /*05f0*/  ULEA UR5, UR5, UR7, 0x18 ;  /* 0x0000000705057291 */ /* 0x002fe2000f8ec0ff */
[----:B------:R-:W1:Y:S11]  /*0600*/  FENCE.VIEW.ASYNC.S ;  /* 0x00000000000073c6 */ /* 0x000e760000000000 */
[----:B-1----:R1:W2:Y:S01]  /*0610*/  SYNCS.EXCH.64 URZ, [UR5], UR8 ;  /* 0x0000000805ff75b2 */ /* 0x0022a20008000100 */
[----:B------:R1:W3:Y:S01]  /*0620*/  SYNCS.EXCH.64 URZ, [UR5+0x60], UR8 ;  /* 0x0000600805ff75b2 */ /* 0x0002e20008000100 */
[----:B------:R1:W4:Y:S01]  /*0630*/  SYNCS.EXCH.64 URZ, [UR5+0x8], UR8 ;  /* 0x0000080805ff75b2 */ /* 0x0003220008000100 */
[----:B------:R1:W1:Y:S01]  /*0640*/  SYNCS.EXCH.64 URZ, [UR5+0x68], UR8 ;  /* 0x0000680805ff75b2 */ /* 0x0002620008000100 */
        /* <DEDUP_REMOVED lines=20> */
[----:B--2---:R-:W-:Y:S01]  /*0790*/  NOP ;  /* 0x0000000000007918 */ /* 0x004fe20000000000 */
.L_x_10:
[----:B-1----:R-:W-:Y:S05]  /*07a0*/  BSYNC.RECONVERGENT B0 ;  /* 0x0000000000007941 */ /* 0x002fea0003800200 */
.L_x_9:
[----:B------:R-:W1:Y:S01]  /*07b0*/  SHFL.IDX PT, R2, R81, RZ, 0x1f ;  /* 0x00001fff51027589 */ /* 0x000e6200000e0000 */
[----:B------:R-:W-:Y:S01]  /*07c0*/  NOP ;  /* 0x0000000000007918 */ /* 0x000fe20000000000 */
[----:B-1----:R-:W-:-:S13]  /*07d0*/  ISETP.NE.AND P0, PT, R2, 0x1, PT ;  /* 0x000000010200780c */ /* 0x002fda0003f05270 */
[----:B------:R-:W-:Y:S05]  /*07e0*/  @P0 BRA `(.L_x_11) ;  /* 0x0000000000500947 */ /* 0x000fea0003800000 */
[----:B------:R-:W1:Y:S01]  /*07f0*/  S2UR UR7, SR_CgaCtaId ;  /* 0x00000000000779c3 */ /* 0x000e620000008800 */
[----:B------:R-:W-:Y:S01]  /*0800*/  UMOV UR8, 0x400 ;  /* 0x0000040000087882 */ /* 0x000fe20000000000 */
[----:B------:R-:W-:Y:S01]  /*0810*/  UMOV UR5, 0x20 ;  /* 0x0000002000057882 */ /* 0x000fe20000000000 */
[----:B------:R-:W-:Y:S01]  /*0820*/  UMOV UR4, 0x80 ;  /* 0x0000008000047882 */ /* 0x000fe20000000000 */
[----:B------:R-:W-:Y:S01]  /*0830*/  ELECT P0, URZ, PT ;  /* 0x0000000000ff782f */ /* 0x000fe20003800000 */
[----:B-1----:R-:W-:Y:S02]  /*0840*/  ULEA UR7, UR7, UR8, 0x18 ;  /* 0x0000000807077291 */ /* 0x002fe4000f8ec0ff */
[----:B------:R-:W-:-:S04]  /*0850*/  UIADD3 UR8, UPT, UPT, -UR5, 0x100000, URZ ;  /* 0x0010000005087890 */ /* 0x000fc8000fffe1ff */
[----:B------:R-:W-:Y:S02]  /*0860*/  USHF.L.U32 UR9, UR8, 0xb, URZ ;  /* 0x0000000b08097899 */ /* 0x000fe400080006ff */
[----:B------:R-:W-:Y:S02]  /*0870*/  USHF.L.U32 UR8, UR8, 0x1, URZ ;  /* 0x0000000108087899 */ /* 0x000fe400080006ff */
[----:B------:R-:W-:-:S04]  /*0880*/  UIADD3 UR4, UPT, UPT, -UR4, 0x100000, URZ ;  /* 0x0010000004047890 */ /* 0x000fc8000fffe1ff */
[----:B------:R-:W-:Y:S02]  /*0890*/  USHF.L.U32 UR5, UR4, 0xb, URZ ;  /* 0x0000000b04057899 */ /* 0x000fe400080006ff */
[----:B------:R-:W-:Y:S01]  /*08a0*/  USHF.L.U32 UR4, UR4, 0x1, URZ ;  /* 0x0000000104047899 */ /* 0x000fe200080006ff */
[----:B------:R-:W1:Y:S03]  /*08b0*/  FENCE.VIEW.ASYNC.S ;  /* 0x00000000000073c6 */ /* 0x000e660000000000 */
[----:B-1----:R1:W2:Y:S08]  /*08c0*/  SYNCS.EXCH.64 URZ, [UR7+0xc0], UR8 ;  /* 0x0000c00807ff75b2 */ /* 0x0022b00008000100 */
[----:B------:R1:W1:Y:S01]  /*08d0*/  SYNCS.EXCH.64 URZ, [UR7+0xd8], UR4 ;  /* 0x0000d80407ff75b2 */ /* 0x0002620008000100 */
[----:B------:R1:W1:Y:S01]  /*08e0*/  SYNCS.EXCH.64 URZ, [UR7+0xc8], UR8 ;  /* 0x0000c80807ff75b2 */ /* 0x0002620008000100 */
[----:B------:R1:W1:Y:S01]  /*08f0*/  SYNCS.EXCH.64 URZ, [UR7+0xe0], UR4 ;  /* 0x0000e00407ff75b2 */ /* 0x0002620008000100 */
[----:B------:R1:W1:Y:S01]  /*0900*/  SYNCS.EXCH.64 URZ, [UR7+0xd0], UR8 ;  /* 0x0000d00807ff75b2 */ /* 0x0002620008000100 */
[----:B------:R1:W1:Y:S01]  /*0910*/  SYNCS.EXCH.64 URZ, [UR7+0xe8], UR4 ;  /* 0x0000e80407ff75b2 */ /* 0x0002620008000100 */
[----:B------:R-:W-:Y:S01]  /*0920*/  NOP ;  /* 0x0000000000007918 */ /* 0x000fe20000000000 */
.L_x_11:
[----:B------:R-:W3:Y:S01]  /*0930*/  SHFL.IDX PT, R2, R81, RZ, 0x1f ;  /* 0x00001fff51027589 */ /* 0x000ee200000e0000 */
[----:B------:R-:W-:Y:S01]  /*0940*/  NOP ;  /* 0x0000000000007918 */ /* 0x000fe20000000000 */
[----:B---3--:R-:W-:-:S13]  /*0950*/  ISETP.NE.AND P0, PT, R2, 0x3, PT ;  /* 0x000000030200780c */ /* 0x008fda0003f05270 */
[----:B------:R-:W-:Y:S05]  /*0960*/  @P0 BRA `(.L_x_12) ;  /* 0x0000000000300947 */ /* 0x000fea0003800000 */
[----:B-1----:R-:W1:Y:S01]  /*0970*/  S2UR UR5, SR_CgaCtaId ;  /* 0x00000000000579c3 */ /* 0x002e620000008800 */
[----:B------:R-:W-:Y:S01]  /*0980*/  UMOV UR7, 0x400 ;  /* 0x0000040000077882 */ /* 0x000fe20000000000 */
[----:B------:R-:W-:Y:S01]  /*0990*/  UMOV UR4, 0x20 ;  /* 0x0000002000047882 */ /* 0x000fe20000000000 */
[----:B------:R-:W-:Y:S01]  /*09a0*/  ELECT P0, URZ, PT ;  /* 0x0000000000ff782f */ /* 0x000fe20003800000 */
[----:B------:R-:W-:-:S04]  /*09b0*/  UIADD3 UR8, UPT, UPT, -UR4, 0x100000, URZ ;  /* 0x0010000004087890 */ /* 0x000fc8000fffe1ff */
[----:B------:R-:W-:Y:S02]  /*09c0*/  USHF.L.U32 UR9, UR8, 0xb, URZ ;  /* 0x0000000b08097899 */ /* 0x000fe400080006ff */
[----:B------:R-:W-:Y:S02]  /*09d0*/  USHF.L.U32 UR8, UR8, 0x1, URZ ;  /* 0x0000000108087899 */ /* 0x000fe400080006ff */
[----:B-1----:R-:W-:Y:S01]  /*09e0*/  ULEA UR5, UR5, UR7, 0x18 ;  /* 0x0000000705057291 */ /* 0x002fe2000f8ec0ff */
[----:B------:R-:W1:Y:S11]  /*09f0*/  FENCE.VIEW.ASYNC.S ;  /* 0x00000000000073c6 */ /* 0x000e760000000000 */
[----:B-1----:R3:W1:Y:S01]  /*0a00*/  SYNCS.EXCH.64 URZ, [UR5+0xf0], UR8 ;  /* 0x0000f00805ff75b2 */ /* 0x0026620008000100 */
[----:B------:R3:W1:Y:S02]  /*0a10*/  SYNCS.EXCH.64 URZ, [UR5+0xf8], UR8 ;  /* 0x0000f80805ff75b2 */ /* 0x0006640008000100 */
[----:B---3--:R-:W-:Y:S01]  /*0a20*/  NOP ;  /* 0x0000000000007918 */ /* 0x008fe20000000000 */
.L_x_12:
[----:B------:R-:W3:Y:S01]  /*0a30*/  SHFL.IDX PT, R2, R81, RZ, 0x1f ;  /* 0x00001fff51027589 */ /* 0x000ee200000e0000 */
[----:B------:R-:W-:Y:S01]  /*0a40*/  NOP ;  /* 0x0000000000007918 */ /* 0x000fe20000000000 */
[----:B---3--:R-:W-:-:S13]  /*0a50*/  ISETP.NE.AND P0, PT, R2, 0x4, PT ;  /* 0x000000040200780c */ /* 0x008fda0003f05270 */
[----:B------:R-:W-:Y:S05]  /*0a60*/  @P0 BRA `(.L_x_13) ;  /* 0x0000000000440947 */ /* 0x000fea0003800000 */
[----:B-1----:R-:W1:Y:S01]  /*0a70*/  S2UR UR5, SR_CgaCtaId ;  /* 0x00000000000579c3 */ /* 0x002e620000008800 */
[----:B------:R-:W-:Y:S01]  /*0a80*/  UMOV UR8, 0x100 ;  /* 0x0000010000087882 */ /* 0x000fe20000000000 */
[----:B------:R-:W-:Y:S01]  /*0a90*/  UMOV UR7, 0x400 ;  /* 0x0000040000077882 */ /* 0x000fe20000000000 */
[----:B------:R-:W-:Y:S01]  /*0aa0*/  USEL UR8, UR8, 0xe0, UP1 ;  /* 0x000000e008087887 */ /* 0x000fe20008800000 */
[----:B------:R-:W-:Y:S01]  /*0ab0*/  UMOV UR4, 0x1 ;  /* 0x0000000100047882 */ /* 0x000fe20000000000 */
[----:B------:R-:W-:Y:S01]  /*0ac0*/  ELECT P0, URZ, PT ;  /* 0x0000000000ff782f */ /* 0x000fe20003800000 */
[----:B------:R-:W-:-:S04]  /*0ad0*/  UIADD3 UR10, UPT, UPT, -UR4, 0x100000, URZ ;  /* 0x00100000040a7890 */ /* 0x000fc8000fffe1ff */
[----:B------:R-:W-:Y:S02]  /*0ae0*/  USHF.L.U32 UR11, UR10, 0xb, URZ ;  /* 0x0000000b0a0b7899 */ /* 0x000fe400080006ff */
[----:B------:R-:W-:Y:S02]  /*0af0*/  USHF.L.U32 UR10, UR10, 0x1, URZ ;  /* 0x000000010a0a7899 */ /* 0x000fe400080006ff */
        /* <DEDUP_REMOVED lines=8> */
.L_x_13:
[----:B------:R-:W3:Y:S01]  /*0b80*/  SHFL.IDX PT, R2, R81, RZ, 0x1f ;  /* 0x00001fff51027589 */ /* 0x000ee200000e0000 */
[----:B------:R-:W-:Y:S01]  /*0b90*/  NOP ;  /* 0x0000000000007918 */ /* 0x000fe20000000000 */
[----:B---3--:R-:W-:-:S13]  /*0ba0*/  ISETP.NE.AND P0, PT, R2, 0x5, PT ;  /* 0x000000050200780c */ /* 0x008fda0003f05270 */
[----:B------:R-:W-:Y:S05]  /*0bb0*/  @P0 BRA `(.L_x_14) ;  /* 0x0000000000480947 */ /* 0x000fea0003800000 */
[----:B-1----:R-:W1:Y:S01]  /*0bc0*/  S2UR UR7, SR_CgaCtaId ;  /* 0x00000000000779c3 */ /* 0x002e620000008800 */
        /* <DEDUP_REMOVED lines=12> */
[----:B-1----:R3:W1:Y:S08]  /*0c90*/  SYNCS.EXCH.64 URZ, [UR7+0x110], UR8 ;  /* 0x0001100807ff75b2 */ /* 0x0026700008000100 */
[----:B------:R3:W1:Y:S01]  /*0ca0*/  SYNCS.EXCH.64 URZ, [UR7+0x120], UR4 ;  /* 0x0001200407ff75b2 */ /* 0x0006620008000100 */
[----:B------:R3:W1:Y:S01]  /*0cb0*/  SYNCS.EXCH.64 URZ, [UR7+0x118], UR8 ;  /* 0x0001180807ff75b2 */ /* 0x0006620008000100 */
[----:B------:R3:W1:Y:S02]  /*0cc0*/  SYNCS.EXCH.64 URZ, [UR7+0x128], UR4 ;  /* 0x0001280407ff75b2 */ /* 0x0006640008000100 */
[----:B---3--:R-:W-:Y:S01]  /*0cd0*/  NOP ;  /* 0x0000000000007918 */ /* 0x008fe20000000000 */
.L_x_14:
[----:B-1----:R-:W1:Y:S01]  /*0ce0*/  S2UR UR8, SR_CTAID.X ;  /* 0x00000000000879c3 */ /* 0x002e620000002500 */
[----:B------:R-:W-:-:S05]  /*0cf0*/  CS2R.32 R72, SR_CgaSize ;  /* 0x0000000000487805 */ /* 0x000fca0000008a00 */
[----:B------:R-:W-:-:S05]  /*0d00*/  IMAD R72, R72, -0xa0, RZ ;  /* 0xffffff6048487824 */ /* 0x000fca00078e02ff */
[----:B------:R-:W-:-:S14]  /*0d10*/  R2UR UR7, R72 ;  /* 0x00000000480772ca */ /* 0x000fdc00000e0000 */
[----:B------:R-:W3:Y:S01]  /*0d20*/  LDCU UR7, c[0x0][UR7+0x2b0] ;  /* 0x00005600070777ac */ /* 0x000ee20008000800 */
[----:B------:R-:W1:Y:S01]  /*0d30*/  S2R R19, SR_CTAID.Z ;  /* 0x0000000000137919 */ /* 0x000e620000002700 */
[----:B------:R-:W-:Y:S01]  /*0d40*/  NOP ;  /* 0x0000000000007918 */ /* 0x000fe20000000000 */
[----:B------:R-:W-:-:S05]  /*0d50*/  CS2R.32 R72, SR_CgaSize ;  /* 0x0000000000487805 */ /* 0x000fca0000008a00 */
[----:B------:R-:W-:-:S05]  /*0d60*/  IMAD R72, R72, -0xa0, RZ ;  /* 0xffffff6048487824 */ /* 0x000fca00078e02ff */
[----:B------:R-:W-:-:S14]  /*0d70*/  R2UR UR4, R72 ;  /* 0x00000000480472ca */ /* 0x000fdc00000e0000 */
[----:B------:R-:W2:Y:S01]  /*0d80*/  LDCU UR4, c[0x0][UR4+0x2b4] ;  /* 0x00005680040477ac */ /* 0x000ea20008000800 */
[----:B------:R-:W4:Y:S08]  /*0d90*/  S2UR UR5, SR_CTAID.Y ;  /* 0x00000000000579c3 */ /* 0x000f300000002600 */
[----:B------:R-:W2:Y:S01]  /*0da0*/  LDC R9, c[0x0][0xb24] ;  /* 0x0002c900ff097b82 */ /* 0x000ea20000000800 */
[----:B-1----:R-:W-:-:S02]  /*0db0*/  I2FP.F32.U32 R4, UR8 ;  /* 0x0000000800047c45 */ /* 0x002fc40008201000 */
[----:B------:R-:W-:-:S05]  /*0dc0*/  CS2R.32 R5, SR_CgaSize ;  /* 0x0000000000057805 */ /* 0x000fca0000008a00 */
[----:B------:R-:W-:-:S06]  /*0dd0*/  IMAD R5, R5, -0xa0, RZ ;  /* 0xffffff6005057824 */ /* 0x000fcc00078e02ff */
[----:B------:R-:W1:Y:S01]  /*0de0*/  LDC R5, c[0x0][R5+0x2a0] ;  /* 0x0000a80005057b82 */ /* 0x000e620000000800 */
[----:B------:R-:W-:Y:S01]  /*0df0*/  MOV R41, UR8 ;  /* 0x0000000800297c02 */ /* 0x000fe20008000f00 */
[----:B---3--:R-:W-:Y:S01]  /*0e00*/  FMUL R4, R4, UR7 ;  /* 0x0000000704047c20 */ /* 0x008fe20008400000 */
[----:B----4-:R-:W-:Y:S02]  /*0e10*/  I2FP.F32.U32 R2, UR5 ;  /* 0x0000000500027c45 */ /* 0x010fe40008201000 */
[----:B------:R-:W-:-:S05]  /*0e20*/  CS2R.32 R3, SR_CgaSize ;  /* 0x0000000000037805 */ /* 0x000fca0000008a00 */
[----:B------:R-:W-:-:S06]  /*0e30*/  IMAD R3, R3, -0xa0, RZ ;  /* 0xffffff6003037824 */ /* 0x000fcc00078e02ff */
[----:B------:R-:W3:Y:S01]  /*0e40*/  LDC R3, c[0x0][R3+0x2a4] ;  /* 0x0000a90003037b82 */ /* 0x000ee20000000800 */
[----:B------:R-:W4:Y:S01]  /*0e50*/  F2I.U32.TRUNC.NTZ R72, R4 ;  /* 0x0000000400487305 */ /* 0x000f22000020f000 */
[----:B------:R-:W-:Y:S01]  /*0e60*/  MOV R18, UR5 ;  /* 0x0000000500127c02 */ /* 0x000fe20008000f00 */
[----:B--2---:R-:W-:-:S05]  /*0e70*/  FMUL R2, R2, UR4 ;  /* 0x0000000402027c20 */ /* 0x004fca0008400000 */
[----:B------:R-:W-:Y:S01]  /*0e80*/  BAR.SYNC.DEFER_BLOCKING 0x0 ;  /* 0x0000000000007b1d */ /* 0x000fe20000010000 */
[----:B------:R-:W-:-:S05]  /*0e90*/  ISETP.GE.AND P0, PT, R9, 0x1, PT ;  /* 0x000000010900780c */ /* 0x000fca0003f06270 */
[----:B------:R-:W2:Y:S01]  /*0ea0*/  F2I.U32.TRUNC.NTZ R70, R2 ;  /* 0x0000000200467305 */ /* 0x000ea2000020f000 */
[----:B----4-:R-:W-:-:S05]  /*0eb0*/  IADD3 R72, PT, PT, -R72, RZ, RZ ;  /* 0x000000ff48487210 */ /* 0x010fca0007ffe1ff */
[----:B-1----:R-:W-:Y:S01]  /*0ec0*/  IMAD R72, R5, R72, UR8 ;  /* 0x0000000805487e24 */ /* 0x002fe2000f8e0248 */
[----:B--2---:R-:W-:-:S05]  /*0ed0*/  IADD3 R70, PT, PT, -R70, RZ, RZ ;  /* 0x000000ff46467210 */ /* 0x004fca0007ffe1ff */
[----:B---3--:R-:W-:Y:S01]  /*0ee0*/  IMAD R70, R3, R70, UR5 ;  /* 0x0000000503467e24 */ /* 0x008fe2000f8e0246 */
[----:B------:R-:W-:Y:S06]  /*0ef0*/  @!P0 BRA `(.L_x_15) ;  /* 0x0000000000b88947 */ /* 0x000fec0003800000 */
[----:B------:R-:W1:Y:S01]  /*0f00*/  LDC.64 R4, c[0x0][0xb18] ;  /* 0x0002c600ff047b82 */ /* 0x000e620000000a00 */
[----:B------:R-:W-:-:S07]  /*0f10*/  ISETP.NE.AND P0, PT, R9, 0x1, PT ;  /* 0x000000010900780c */ /* 0x000fce0003f05270 */
[----:B------:R-:W2:Y:S08]  /*0f20*/  LDC R10, c[0x0][0xb0c] ;  /* 0x0002c300ff0a7b82 */ /* 0x000eb00000000800 */
[----:B------:R-:W3:Y:S08]  /*0f30*/  LDC R11, c[0x0][0x370] ;  /* 0x0000dc00ff0b7b82 */ /* 0x000ef00000000800 */
[----:B------:R-:W4:Y:S01]  /*0f40*/  LDC R12, c[0x0][0x374] ;  /* 0x0000dd00ff0c7b82 */ /* 0x000f220000000800 */
[----:B-1----:R-:W-:-:S07]  /*0f50*/  ISETP.NE.AND P1, PT, R4, 0x1, PT ;  /* 0x000000010400780c */ /* 0x002fce0003f25270 */
[----:B------:R-:W3:Y:S01]  /*0f60*/  LDC.64 R6, c[0x0][0xb10] ;  /* 0x0002c400ff067b82 */ /* 0x000ee20000000a00 */
[----:B--2---:R-:W-:-:S07]  /*0f70*/  ISETP.NE.AND P3, PT, R10, 0x1, PT ;  /* 0x000000010a00780c */ /* 0x004fce0003f65270 */
[----:B------:R-:W1:Y:S08]  /*0f80*/  LDC R8, c[0x0][0xb20] ;  /* 0x0002c800ff087b82 */ /* 0x000e700000000800 */
[----:B------:R-:W2:Y:S01]  /*0f90*/  LDC.64 R2, c[0x0][0xb28] ;  /* 0x0002ca00ff027b82 */ /* 0x000ea20000000a00 */
[----:B----4-:R-:W-:-:S04]  /*0fa0*/  IMAD.HI.U32 R13, R12, R5, RZ ;  /* 0x000000050c0d7227 */ /* 0x010fc800078e00ff */
[----:B------:R-:W-:-:S04]  /*0fb0*/  IMAD.HI.U32 R5, R18, R5, RZ ;  /* 0x0000000512057227 */ /* 0x000fc800078e00ff */
[----:B---3--:R-:W-:-:S04]  /*0fc0*/  IMAD.HI.U32 R14, R11, R6, RZ ;  /* 0x000000060b0e7227 */ /* 0x008fc800078e00ff */
[C---:B------:R-:W-:Y:S01]  /*0fd0*/  IMAD.HI.U32 R16, R41.reuse, R6, RZ ;  /* 0x0000000629107227 */ /* 0x040fe200078e00ff */
[-C--:B------:R-:W-:Y:S02]  /*0fe0*/  @P3 SHF.R.U32.HI R11, RZ, R7.reuse, R14 ;  /* 0x00000007ff0b3219 */ /* 0x080fe4000001160e */
[-C--:B-1----:R-:W-:Y:S02]  /*0ff0*/  @P1 SHF.R.U32.HI R12, RZ, R8.reuse, R13 ;  /* 0x00000008ff0c1219 */ /* 0x082fe4000001160d */
[----:B------:R-:W-:Y:S02]  /*1000*/  SHF.R.U32.HI R5, RZ, R8, R5 ;  /* 0x00000008ff057219 */ /* 0x000fe40000011605 */
[----:B------:R-:W-:Y:S02]  /*1010*/  SHF.R.U32.HI R16, RZ, R7, R16 ;  /* 0x00000007ff107219 */ /* 0x000fe40000011610 */
[----:B------:R-:W-:Y:S01]  /*1020*/  SEL R5, R18, R5, !P1 ;  /* 0x0000000512057207 */ /* 0x000fe20004800000 */
[----:B--2---:R-:W-:Y:S01]  /*1030*/  IMAD.HI.U32 R14, R12, R2, RZ ;  /* 0x000000020c0e7227 */ /* 0x004fe200078e00ff */
[----:B------:R-:W-:-:S02]  /*1040*/  SEL R7, R41, R16, !P3 ;  /* 0x0000001029077207 */ /* 0x000fc40005800000 */
[----:B------:R-:W-:Y:S01]  /*1050*/  IADD3 R13, PT, PT, -R5, RZ, RZ ;  /* 0x000000ff050d7210 */ /* 0x000fe20007ffe1ff */
[----:B------:R-:W-:Y:S01]  /*1060*/  IMAD.HI.U32 R6, R11, R2, RZ ;  /* 0x000000020b067227 */ /* 0x000fe200078e00ff */
[----:B------:R-:W-:-:S03]  /*1070*/  @P0 SHF.R.U32.HI R12, RZ, R3, R14 ;  /* 0x00000003ff0c0219 */ /* 0x000fc6000001160e */
[----:B------:R-:W-:Y:S01]  /*1080*/  IMAD R13, R4, R13, R18 ;  /* 0x0000000d040d7224 */ /* 0x000fe200078e0212 */
[----:B------:R-:W-:Y:S01]  /*1090*/  @P0 SHF.R.U32.HI R11, RZ, R3, R6 ;  /* 0x00000003ff0b0219 */ /* 0x000fe20000011606 */
[----:B------:R-:W-:-:S04]  /*10a0*/  IMAD R12, R12, R9, RZ ;  /* 0x000000090c0c7224 */ /* 0x000fc800078e02ff */
[----:B------:R-:W-:Y:S01]  /*10b0*/  IMAD R6, R11, R9, RZ ;  /* 0x000000090b067224 */ /* 0x000fe200078e02ff */
[----:B------:R-:W-:-:S04]  /*10c0*/  ISETP.GE.AND P1, PT, R5, R12, PT ;  /* 0x0000000c0500720c */ /* 0x000fc80003f26270 */
[----:B------:R-:W-:Y:S01]  /*10d0*/  ISETP.GE.OR P1, PT, R7, R6, P1 ;  /* 0x000000060700720c */ /* 0x000fe20000f26670 */
[----:B------:R-:W-:-:S05]  /*10e0*/  IMAD.HI.U32 R6, R5, R2, RZ ;  /* 0x0000000205067227 */ /* 0x000fca00078e00ff */
[----:B------:R-:W-:-:S04]  /*10f0*/  SHF.R.U32.HI R6, RZ, R3, R6 ;  /* 0x00000003ff067219 */ /* 0x000fc80000011606 */
[----:B------:R-:W-:-:S03]  /*1100*/  SEL R6, R5, R6, !P0 ;  /* 0x0000000605067207 */ /* 0x000fc60004000000 */
[----:B------:R-:W-:Y:S01]  /*1110*/  @!P1 IMAD.HI.U32 R8, R7, R2, RZ ;  /* 0x0000000207089227 */ /* 0x000fe200078e00ff */
[----:B------:R-:W-:-:S04]  /*1120*/  IADD3 R2, PT, PT, -R6, RZ, RZ ;  /* 0x000000ff06027210 */ /* 0x000fc80007ffe1ff */
[----:B------:R-:W-:Y:S01]  /*1130*/  @!P1 SHF.R.U32.HI R8, RZ, R3, R8 ;  /* 0x00000003ff089219 */ /* 0x000fe20000011608 */
[----:B------:R-:W-:-:S03]  /*1140*/  IMAD R2, R9, R2, R5 ;  /* 0x0000000209027224 */ /* 0x000fc600078e0205 */
[----:B------:R-:W-:-:S05]  /*1150*/  @!P1 SEL R3, R7, R8, !P0 ;  /* 0x0000000807039207 */ /* 0x000fca0004000000 */
[--C-:B------:R-:W-:Y:S02]  /*1160*/  @!P1 IMAD.IADD R6, R6, 0x1, -R3.reuse ;  /* 0x0000000106069824 */ /* 0x100fe400078e0a03 */
[----:B------:R-:W-:Y:S01]  /*1170*/  @!P1 IMAD R3, R2, R11, R3 ;  /* 0x0000000b02039224 */ /* 0x000fe200078e0203 */
[----:B------:R-:W-:Y:S01]  /*1180*/  IADD3 R2, PT, PT, -R7, RZ, RZ ;  /* 0x000000ff07027210 */ /* 0x000fe20007ffe1ff */
[----:B------:R-:W-:Y:S02]  /*1190*/  @!P1 IMAD R5, R6, R9, R7 ;  /* 0x0000000906059224 */ /* 0x000fe400078e0207 */
[----:B------:R-:W-:Y:S02]  /*11a0*/  @!P1 IMAD.MOV.U32 R7, RZ, RZ, R3 ;  /* 0x000000ffff079224 */ /* 0x000fe400078e0003 */
[----:B------:R-:W-:Y:S02]  /*11b0*/  IMAD R2, R10, R2, R41 ;  /* 0x000000020a027224 */ /* 0x000fe400078e0229 */
[----:B------:R-:W-:-:S02]  /*11c0*/  IMAD R18, R5, R4, R13 ;  /* 0x0000000405127224 */ /* 0x000fc400078e020d */
[----:B------:R-:W-:Y:S02]  /*11d0*/  IMAD R41, R7, R10, R2 ;  /* 0x0000000a07297224 */ /* 0x000fe400078e0202 */
.L_x_15:
[----:B------:R-:W1:Y:S01]  /*11e0*/  LDCU UR4, c[0x0][0xb30] ;  /* 0x00016600ff0477ac */ /* 0x000e620008000800 */
[----:B------:R-:W2:Y:S08]  /*11f0*/  S2UR UR45, SR_CgaCtaId ;  /* 0x00000000002d79c3 */ /* 0x000eb00000008800 */
[----:B------:R-:W3:Y:S01]  /*1200*/  LDC R26, c[0x0][0xb24] ;  /* 0x0002c900ff1a7b82 */ /* 0x000ee20000000800 */
[----:B-1----:R-:W-:-:S09]  /*1210*/  UISETP.NE.AND UP0, UPT, UR4, 0x1, UPT ;  /* 0x000000010400788c */ /* 0x002fd2000bf05270 */
[----:B--2---:R-:W-:Y:S05]  /*1220*/  BRA.U UP0, `(.L_x_16) ;  /* 0x0000000100407547 */ /* 0x004fea000b800000 */
[----:B------:R-:W1:Y:S08]  /*1230*/  LDC.64 R4, c[0x0][0xb10] ;  /* 0x0002c400ff047b82 */ /* 0x000e700000000a00 */
[----:B------:R-:W2:Y:S08]  /*1240*/  LDC.64 R2, c[0x0][0xb18] ;  /* 0x0002c600ff027b82 */ /* 0x000eb00000000a00 */
[----:B------:R-:W4:Y:S08]  /*1250*/  LDC R6, c[0x0][0xb20] ;  /* 0x0002c800ff067b82 */ /* 0x000f300000000800 */
[----:B------:R-:W3:Y:S01]  /*1260*/  LDC R8, c[0x0][0xb0c] ;  /* 0x0002c300ff087b82 */ /* 0x000ee20000000800 */
[----:B-1----:R-:W-:-:S05]  /*1270*/  IMAD.HI.U32 R4, R41, R4, RZ ;  /* 0x0000000429047227 */ /* 0x002fca00078e00ff */
[----:B------:R-:W-:Y:S01]  /*1280*/  SHF.R.U32.HI R4, RZ, R5, R4 ;  /* 0x00000005ff047219 */ /* 0x000fe20000011604 */
[----:B--2---:R-:W-:Y:S01]  /*1290*/  IMAD.HI.U32 R3, R18, R3, RZ ;  /* 0x0000000312037227 */ /* 0x004fe200078e00ff */
[----:B------:R-:W-:-:S04]  /*12a0*/  ISETP.NE.AND P0, PT, R2, 0x1, PT ;  /* 0x000000010200780c */ /* 0x000fc80003f05270 */
[----:B----4-:R-:W-:-:S04]  /*12b0*/  SHF.R.U32.HI R3, RZ, R6, R3 ;  /* 0x00000006ff037219 */ /* 0x010fc80000011603 */
[----:B------:R-:W-:Y:S02]  /*12c0*/  SEL R3, R18, R3, !P0 ;  /* 0x0000000312037207 */ /* 0x000fe40004000000 */
[----:B---3--:R-:W-:-:S04]  /*12d0*/  ISETP.NE.AND P1, PT, R8, 0x1, PT ;  /* 0x000000010800780c */ /* 0x008fc80003f25270 */
[----:B------:R-:W-:-:S05]  /*12e0*/  SEL R4, R41, R4, !P1 ;  /* 0x0000000429047207 */ /* 0x000fca0004800000 */
[----:B------:R-:W-:Y:S02]  /*12f0*/  IMAD.IADD R5, R3, 0x1, -R4 ;  /* 0x0000000103057824 */ /* 0x000fe400078e0a04 */
[----:B------:R-:W-:Y:S02]  /*1300*/  IMAD.IADD R3, R4, 0x1, -R3 ;  /* 0x0000000104037824 */ /* 0x000fe400078e0a03 */
[----:B------:R-:W-:Y:S02]  /*1310*/  IMAD R41, R5, R8, R41 ;  /* 0x0000000805297224 */ /* 0x000fe400078e0229 */
[----:B------:R-:W-:-:S07]  /*1320*/  IMAD R18, R3, R2, R18 ;  /* 0x0000000203127224 */ /* 0x000fce00078e0212 */
.L_x_16:
[----:B------:R-:W-:Y:S01]  /*1330*/  BAR.SYNC.DEFER_BLOCKING 0x0 ;  /* 0x0000000000007b1d */ /* 0x000fe20000010000 */
[----:B------:R-:W-:Y:S01]  /*1340*/  UISETP.NE.AND UP0, UPT, UR6, 0x2, UPT ;  /* 0x000000020600788c */ /* 0x000fe2000bf05270 */
[----:B------:R-:W-:Y:S02]  /*1350*/  ISETP.NE.OR P0, PT, R0, 0x2, !P2 ;  /* 0x000000020000780c */ /* 0x000fe40005705670 */
[----:B------:R-:W-:-:S06]  /*1360*/  LOP3.LUT R2, R80, 0x1f, RZ, 0xc0, !PT ;  /* 0x0000001f50027812 */ /* 0x000fcc00078ec0ff */
[----:B------:R-:W-:Y:S05]  /*1370*/  BRA.U UP0, `(.L_x_17) ;  /* 0x0000001d001c7547 */ /* 0x000fea000b800000 */
[----:B------:R-:W1:Y:S01]  /*1380*/  LDCU UR6, c[0x0][0x388] ;  /* 0x00007100ff0677ac */ /* 0x000e620008000800 */
[----:B------:R-:W2:Y:S01]  /*1390*/  LDC R11, c[0x0][0x370] ;  /* 0x0000dc00ff0b7b82 */ /* 0x000ea20000000800 */
[----:B------:R-:W-:Y:S01]  /*13a0*/  PLOP3.LUT P1, PT, PT, PT, UP1, 0x80, 0x8 ;  /* 0x000000000008781c */ /* 0x000fe20003f2f018 */
[----:B------:R-:W-:Y:S01]  /*13b0*/  IMAD.MOV.U32 R10, RZ, RZ, RZ ;  /* 0x000000ffff0a7224 */ /* 0x000fe200078e00ff */
[----:B------:R-:W4:Y:S01]  /*13c0*/  LDCU UR4, c[0x0][0x38c] ;  /* 0x00007180ff0477ac */ /* 0x000f220008000800 */
[----:B------:R-:W-:Y:S02]  /*13d0*/  ISETP.EQ.OR P5, PT, R2, RZ, P0 ;  /* 0x000000ff0200720c */ /* 0x000fe400007a2670 */
[----:B------:R-:W-:Y:S01]  /*13e0*/  PLOP3.LUT P1, PT, P1, PT, PT, 0x8, 0x80 ;  /* 0x000000000080781c */ /* 0x000fe20000f2e170 */
[----:B------:R-:W3:Y:S01]  /*13f0*/  LDCU UR41, c[0x0][0x390] ;  /* 0x00007200ff2977ac */ /* 0x000ee20008000800 */
[----:B------:R-:W2:Y:S01]  /*1400*/  LDC R0, c[0x0][0x374] ;  /* 0x0000dd00ff007b82 */ /* 0x000ea20000000800 */
[----:B------:R-:W2:Y:S01]  /*1410*/  LDCU.64 UR42, c[0x0][0x348] ;  /* 0x00006900ff2a77ac */ /* 0x000ea20008000a00 */
[----:B------:R-:W-:Y:S01]  /*1420*/  UMOV UR39, 0x1 ;  /* 0x0000000100277882 */ /* 0x000fe20000000000 */
[----:B------:R-:W-:Y:S01]  /*1430*/  UMOV UR38, URZ ;  /* 0x000000ff00267c82 */ /* 0x000fe20008000000 */
[----:B-1----:R-:W-:Y:S01]  /*1440*/  UIADD3 UR6, UPT, UPT, UR6, 0x1f, URZ ;  /* 0x0000001f06067890 */ /* 0x002fe2000fffe0ff */
[----:B------:R-:W-:Y:S01]  /*1450*/  UMOV UR28, URZ ;  /* 0x000000ff001c7c82 */ /* 0x000fe20008000000 */
[----:B------:R-:W-:-:S02]  /*1460*/  UMOV UR31, URZ ;  /* 0x000000ff001f7c82 */ /* 0x000fc40008000000 */
[----:B------:R-:W-:-:S04]  /*1470*/  USHF.R.S32.HI UR5, URZ, 0x1f, UR6 ;  /* 0x0000001fff057899 */ /* 0x000fc80008011406 */
[----:B------:R-:W-:-:S04]  /*1480*/  ULEA.HI UR5, UR5, UR6, URZ, 0x5 ;  /* 0x0000000605057291 */ /* 0x000fc8000f8f28ff */
[----:B------:R-:W-:-:S04]  /*1490*/  USHF.R.S32.HI UR5, URZ, 0x5, UR5 ;  /* 0x00000005ff057899 */ /* 0x000fc80008011405 */
[----:B----4-:R-:W-:-:S04]  /*14a0*/  UIMAD UR4, UR5, UR4, URZ ;  /* 0x00000004050472a4 */ /* 0x010fc8000f8e02ff */
[----:B---3--:R-:W-:-:S04]  /*14b0*/  UIMAD UR41, UR4, UR41, URZ ;  /* 0x00000029042972a4 */ /* 0x008fc8000f8e02ff */
[----:B------:R-:W-:Y:S02]  /*14c0*/  UISETP.NE.AND UP2, UPT, UR41, URZ, UPT ;  /* 0x000000ff2900728c */ /* 0x000fe4000bf45270 */
[----:B------:R-:W-:-:S04]  /*14d0*/  UISETP.LT.U32.AND UP0, UPT, UR41, 0xc, UPT ;  /* 0x0000000c2900788c */ /* 0x000fc8000bf01070 */
[----:B------:R-:W-:-:S04]  /*14e0*/  USEL UR40, UR41, 0xc, UP0 ;  /* 0x0000000c29287887 */ /* 0x000fc80008000000 */
[----:B------:R-:W-:Y:S02]  /*14f0*/  UIADD3 UR23, UPT, UPT, UR40, -0x1, URZ ;  /* 0xffffffff28177890 */ /* 0x000fe4000fffe0ff */
[----:B------:R-:W-:Y:S02]  /*1500*/  @!UP2 UIADD3 UR23, UPT, UPT, UR40, URZ, URZ ;  /* 0x000000ff2817a290 */ /* 0x000fe4000fffe0ff */
[----:B------:R-:W-:Y:S02]  /*1510*/  UIADD3 UR40, UPT, UPT, UR41, -UR40, URZ ;  /* 0x8000002829287290 */ /* 0x000fe4000fffe0ff */
[----:B--2---:R-:W-:-:S12]  /*1520*/  UIADD3 UR23, UPT, UPT, UR23, 0x1, URZ ;  /* 0x0000000117177890 */ /* 0x004fd8000fffe0ff */
.L_x_33:
[----:B------:R-:W1:Y:S01]  /*1530*/  S2UR UR22, SR_CgaCtaId ;  /* 0x00000000001679c3 */ /* 0x000e620000008800 */
[----:B------:R-:W-:Y:S01]  /*1540*/  UMOV UR4, 0x400 ;  /* 0x0000040000047882 */ /* 0x000fe20000000000 */
[----:B------:R-:W-:Y:S01]  /*1550*/  IMAD.U32 R2, RZ, RZ, UR39 ;  /* 0x00000027ff027e24 */ /* 0x000fe2000f8e00ff */
[----:B------:R-:W-:Y:S01]  /*1560*/  UISETP.NE.AND UP0, UPT, UR41, URZ, UPT ;  /* 0x000000ff2900728c */ /* 0x000fe2000bf05270 */
[----:B------:R-:W-:Y:S01]  /*1570*/  R2UR UR34, R18 ;  /* 0x00000000122272ca */ /* 0x000fe200000e0000 */
[----:B------:R-:W-:Y:S01]  /*1580*/  IMAD.SHL.U32 R41, R41, 0x40, RZ ;  /* 0x0000004029297824 */ /* 0x000fe200078e00ff */
[----:B------:R-:W-:Y:S01]  /*1590*/  UMOV UR30, URZ ;  /* 0x000000ff001e7c82 */ /* 0x000fe20008000000 */
[----:B------:R-:W-:Y:S01]  /*15a0*/  SHF.L.U32 R2, R2, 0x1f, RZ ;  /* 0x0000001f02027819 */ /* 0x000fe200000006ff */
[----:B------:R-:W-:Y:S01]  /*15b0*/  UMOV UR37, URZ ;  /* 0x000000ff00257c82 */ /* 0x000fe20008000000 */
[----:B------:R-:W-:-:S08]  /*15c0*/  UMOV UR36, URZ ;  /* 0x000000ff00247c82 */ /* 0x000fd00008000000 */
[----:B------:R-:W-:Y:S02]  /*15d0*/  USHF.L.U32 UR34, UR34, 0x6, URZ ;  /* 0x0000000622227899 */ /* 0x000fe400080006ff */
[----:B-1----:R-:W-:-:S04]  /*15e0*/  ULEA UR22, UR22, UR4, 0x18 ;  /* 0x0000000416167291 */ /* 0x002fc8000f8ec0ff */
[----:B------:R-:W-:-:S09]  /*15f0*/  ULEA UR4, UR38, UR22, 0x3 ;  /* 0x0000001626047291 */ /* 0x000fd2000f8e18ff */
[----:B--2---:R1:W2:Y:S01]  /*1600*/  SYNCS.PHASECHK.TRANS64.TRYWAIT P3, [UR4+0x60], R2 ;  /* 0x00006002ff0075a7 */ /* 0x0042a20008061104 */
[----:B---3--:R-:W-:Y:S05]  /*1610*/  BRA.U !UP0, `(.L_x_18) ;  /* 0x0000000508847547 */ /* 0x008fea000b800000 */
[----:B------:R-:W3:Y:S01]  /*1620*/  LDC.64 R8, c[0x0][0x480] ;  /* 0x00012000ff087b82 */ /* 0x000ee20000000a00 */
[----:B------:R-:W4:Y:S01]  /*1630*/  LDCU UR24, c[0x0][0x390] ;  /* 0x00007200ff1877ac */ /* 0x000f220008000800 */
[----:B------:R-:W2:Y:S06]  /*1640*/  LDCU UR25, c[0x0][0x38c] ;  /* 0x00007180ff1977ac */ /* 0x000eac0008000800 */
[----:B------:R-:W4:Y:S01]  /*1650*/  LDC.64 R6, c[0x0][0x488] ;  /* 0x00012200ff067b82 */ /* 0x000f220000000a00 */
[----:B------:R-:W2:Y:S01]  /*1660*/  LDCU.64 UR14, c[0x0][0x4b8] ;  /* 0x00009700ff0e77ac */ /* 0x000ea20008000a00 */
[----:B------:R-:W-:-:S02]  /*1670*/  UIADD3 UR31, UPT, UPT, UR23, UR28, URZ ;  /* 0x0000001c171f7290 */ /* 0x000fc4000fffe0ff */
[----:B------:R-:W-:-:S04]  /*1680*/  UIADD3 UR10, UPT, UPT, UR34, 0x20, URZ ;  /* 0x00000020220a7890 */ /* 0x000fc8000fffe0ff */
[----:B-1----:R-:W1:Y:S01]  /*1690*/  LDC.64 R2, c[0x0][0x490] ;  /* 0x00012400ff027b82 */ /* 0x002e620000000a00 */
[----:B------:R-:W-:Y:S01]  /*16a0*/  UMOV UR30, URZ ;  /* 0x000000ff001e7c82 */ /* 0x000fe20008000000 */
[----:B------:R-:W-:Y:S01]  /*16b0*/  UMOV UR26, UR38 ;  /* 0x00000026001a7c82 */ /* 0x000fe20008000000 */
[----:B------:R-:W-:Y:S01]  /*16c0*/  UMOV UR36, URZ ;  /* 0x000000ff00247c82 */ /* 0x000fe20008000000 */
[----:B------:R-:W-:Y:S01]  /*16d0*/  UMOV UR37, URZ ;  /* 0x000000ff00257c82 */ /* 0x000fe20008000000 */
[----:B---3--:R-:W-:Y:S01]  /*16e0*/  IMAD.HI.U32 R9, R41, R9, RZ ;  /* 0x0000000929097227 */ /* 0x008fe200078e00ff */
[----:B------:R-:W-:Y:S02]  /*16f0*/  ISETP.NE.AND P2, PT, R8, 0x1, PT ;  /* 0x000000010800780c */ /* 0x000fe40003f45270 */
[----:B------:R-:W3:Y:S02]  /*1700*/  LDC.64 R4, c[0x0][0x4b0] ;  /* 0x00012c00ff047b82 */ /* 0x000ee40000000a00 */
[----:B----4-:R-:W-:-:S04]  /*1710*/  SHF.R.U32.HI R6, RZ, R6, R9 ;  /* 0x00000006ff067219 */ /* 0x010fc80000011609 */
[----:B------:R-:W-:Y:S02]  /*1720*/  SEL R6, R41, R6, !P2 ;  /* 0x0000000629067207 */ /* 0x000fe40005000000 */
[----:B------:R-:W-:Y:S02]  /*1730*/  ISETP.NE.AND P2, PT, R7, 0x1, PT ;  /* 0x000000010700780c */ /* 0x000fe40003f45270 */
[C---:B------:R-:W-:Y:S01]  /*1740*/  R2UR UR4, R6.reuse ;  /* 0x00000000060472ca */ /* 0x040fe200000e0000 */
[----:B-1----:R-:W-:-:S04]  /*1750*/  IMAD.HI.U32 R2, R6, R2, RZ ;  /* 0x0000000206027227 */ /* 0x002fc800078e00ff */
[----:B------:R-:W-:Y:S01]  /*1760*/  IMAD.MOV R12, RZ, RZ, -R6 ;  /* 0x000000ffff0c7224 */ /* 0x000fe200078e0a06 */
[----:B------:R-:W-:-:S03]  /*1770*/  SHF.R.U32.HI R2, RZ, R3, R2 ;  /* 0x00000003ff027219 */ /* 0x000fc60000011602 */
[----:B------:R-:W-:Y:S01]  /*1780*/  IMAD R12, R8, R12, R41 ;  /* 0x0000000c080c7224 */ /* 0x000fe200078e0229 */
[----:B------:R-:W-:Y:S01]  /*1790*/  R2UR UR21, R2 ;  /* 0x00000000021572ca */ /* 0x000fe200000e0000 */
[----:B------:R-:W-:Y:S01]  /*17a0*/  VOTEU.ANY UP0, P2 ;  /* 0x0000000000ff7886 */ /* 0x000fe20001000100 */
[----:B------:R-:W1:Y:S01]  /*17b0*/  LDC.64 R2, c[0x0][0x4d0] ;  /* 0x00013400ff027b82 */ /* 0x000e620000000a00 */
[----:B---3--:R-:W-:Y:S02]  /*17c0*/  R2UR UR8, R4 ;  /* 0x00000000040872ca */ /* 0x008fe400000e0000 */
[----:B------:R-:W-:Y:S02]  /*17d0*/  R2UR UR9, R12 ;  /* 0x000000000c0972ca */ /* 0x000fe400000e0000 */
[----:B------:R-:W-:-:S06]  /*17e0*/  R2UR UR6, R5 ;  /* 0x00000000050672ca */ /* 0x000fcc00000e0000 */
[----:B------:R-:W-:Y:S01]  /*17f0*/  USEL UR21, UR4, UR21, !UP0 ;  /* 0x0000001504157287 */ /* 0x000fe2000c000000 */
[----:B------:R-:W3:Y:S05]  /*1800*/  LDCU.64 UR4, c[0x0][0x4d8] ;  /* 0x00009b00ff0477ac */ /* 0x000eea0008000a00 */
[----:B------:R-:W-:-:S04]  /*1810*/  IMAD R9, RZ, RZ, -UR21 ;  /* 0x80000015ff097e24 */ /* 0x000fc8000f8e02ff */
[----:B------:R-:W-:Y:S01]  /*1820*/  IMAD R9, R7, R9, R6 ;  /* 0x0000000907097224 */ /* 0x000fe200078e0206 */
[----:B-1----:R-:W-:-:S04]  /*1830*/  R2UR UR19, R2 ;  /* 0x00000000021372ca */ /* 0x002fc800000e0000 */
[----:B------:R-:W-:Y:S02]  /*1840*/  R2UR UR7, R9 ;  /* 0x00000000090772ca */ /* 0x000fe400000e0000 */
[----:B------:R-:W-:-:S07]  /*1850*/  R2UR UR20, R3 ;  /* 0x00000000031472ca */ /* 0x000fce00000e0000 */
[----:B------:R-:W-:-:S06]  /*1860*/  UIMAD UR19, UR9, UR8, UR19 ;  /* 0x00000008091372a4 */ /* 0x000fcc000f8e0213 */
[----:B--23--:R-:W-:-:S12]  /*1870*/  UIMAD UR20, UR7, UR6, UR20 ;  /* 0x00000006071472a4 */ /* 0x00cfd8000f8e0214 */
.L_x_23:
[----:B------:R-:W-:Y:S01]  /*1880*/  @!P0 MOV R3, 0x4000 ;  /* 0x0000400000038802 */ /* 0x000fe20000000f00 */
[----:B------:R-:W-:Y:S01]  /*1890*/  ULEA UR17, UR26, UR22, 0x3 ;  /* 0x000000161a117291 */ /* 0x000fe2000f8e18ff */
[----:B----4-:R-:W-:Y:S11]  /*18a0*/  @P3 BRA `(.L_x_19) ;  /* 0x0000000000103947 */ /* 0x010ff60003800000 */
[----:B------:R-:W-:Y:S04]  /*18b0*/  MOV R2, UR39 ;  /* 0x0000002700027c02 */ /* 0x000fe80008000f00 */
[----:B------:R-:W-:Y:S04]  /*18c0*/  SHF.L.U32 R5, R2, 0x1f, RZ ;  /* 0x0000001f02057819 */ /* 0x000fe800000006ff */
[----:B------:R-:W1:Y:S02]  /*18d0*/  SYNCS.PHASECHK.TRANS64.TRYWAIT P2, [UR17+0x60], R5 ;  /* 0x00006005ff0075a7 */ /* 0x000e640008041111 */
[----:B-1----:R-:W-:Y:S05]  /*18e0*/  @!P2 BRA `(.L_x_20) ;  /* 0x0000005c00f8a947 */ /* 0x002fea0003800000 */
.L_x_19:
[----:B------:R2:W-:Y:S01]  /*18f0*/  @!P0 SYNCS.ARRIVE.TRANS64 RZ, [UR17], R3 ;  /* 0x00000003ffff89a7 */ /* 0x0005e20008000011 */
[----:B------:R-:W-:Y:S04]  /*1900*/  BSSY.RECONVERGENT B0, `(.L_x_21) ;  /* 0x0000003000007945 */ /* 0x000fe80003800200 */
[----:B------:R-:W-:Y:S05]  /*1910*/  @P5 BRA `(.L_x_22) ;  /* 0x0000000000045947 */ /* 0x000fea0003800000 */
[----:B------:R-:W-:Y:S05]  /*1920*/  BPT.TRAP 0x1 ;  /* 0x000000040000795c */ /* 0x000fea0000300000 */
.L_x_22:
[----:B------:R-:W-:Y:S05]  /*1930*/  BSYNC.RECONVERGENT B0 ;  /* 0x0000000000007941 */ /* 0x000fea0003800200 */
.L_x_21:
[----:B------:R-:W-:Y:S02]  /*1940*/  UIADD3 UR38, UPT, UPT, UR26, 0x1, URZ ;  /* 0x000000011a267890 */ /* 0x000fe4000fffe0ff */
[----:B------:R-:W-:Y:S02]  /*1950*/  UIMAD UR7, UR36, UR14, UR4 ;  /* 0x0000000e240772a4 */ /* 0x000fe4000f8e0204 */
[----:B------:R-:W-:Y:S02]  /*1960*/  UISETP.NE.AND UP0, UPT, UR38, 0xc, UPT ;  /* 0x0000000c2600788c */ /* 0x000fe4000bf05270 */
[----:B------:R-:W-:Y:S02]  /*1970*/  UIMAD UR6, UR37, UR15, UR5 ;  /* 0x0000000f250672a4 */ /* 0x000fe4000f8e0205 */
[----:B------:R-:W-:Y:S02]  /*1980*/  USEL UR8, URZ, 0x1, UP0 ;  /* 0x00000001ff087887 */ /* 0x000fe40008000000 */
[----:B------:R-:W-:Y:S02]  /*1990*/  USEL UR38, UR38, URZ, UP0 ;  /* 0x000000ff26267287 */ /* 0x000fe40008000000 */
[----:B------:R-:W-:Y:S02]  /*19a0*/  ULOP3.LUT UR39, UR39, UR8, URZ, 0x3c, !UPT ;  /* 0x0000000827277292 */ /* 0x000fe4000f8e3cff */
[----:B------:R-:W-:Y:S02]  /*19b0*/  ULEA UR8, UR38, UR22, 0x3 ;  /* 0x0000001626087291 */ /* 0x000fe4000f8e18ff */
[----:B------:R-:W-:Y:S02]  /*19c0*/  UIADD3 UR48, UP1, UPT, UR42, 0x80, URZ ;  /* 0x000000802a307890 */ /* 0x000fe4000ff3e0ff */
[----:B------:R-:W-:Y:S01]  /*19d0*/  UPRMT UR29, UR7, 0x40, UR6 ;  /* 0x00000040071d7896 */ /* 0x000fe20008000006 */
[----:B-1----:R-:W-:Y:S01]  /*19e0*/  MOV R2, UR39 ;  /* 0x0000002700027c02 */ /* 0x002fe20008000f00 */
[----:B------:R-:W-:Y:S02]  /*19f0*/  USHF.L.U32 UR18, UR30, 0x5, URZ ;  /* 0x000000051e127899 */ /* 0x000fe400080006ff */
[----:B------:R-:W-:Y:S01]  /*1a00*/  UIADD3.X UR49, UPT, UPT, URZ, UR43, URZ, UP1, !UPT ;  /* 0x0000002bff317290 */ /* 0x000fe20008ffe4ff */
[----:B--2---:R-:W-:Y:S01]  /*1a10*/  SHF.L.U32 R3, R2, 0x1f, RZ ;  /* 0x0000001f02037819 */ /* 0x004fe200000006ff */
[----:B------:R-:W-:Y:S02]  /*1a20*/  UPRMT UR50, UR29, 0x5410, URZ ;  /* 0x000054101d327896 */ /* 0x000fe400080000ff */
[----:B------:R-:W-:Y:S01]  /*1a30*/  UIADD3 UR46, UP0, UPT, UR42, 0x180, URZ ;  /* 0x000001802a2e7890 */ /* 0x000fe2000ff1e0ff */
[----:B------:R3:W4:Y:S01]  /*1a40*/  SYNCS.PHASECHK.TRANS64.TRYWAIT P3, [UR8+0x60], R3 ;  /* 0x00006003ff0075a7 */ /* 0x0007220008061108 */
[----:B------:R-:W-:Y:S02]  /*1a50*/  ULEA UR8, UR26, UR22, 0xd ;  /* 0x000000161a087291 */ /* 0x000fe4000f8e68ff */
[----:B------:R-:W-:Y:S02]  /*1a60*/  UIADD3.X UR47, UPT, UPT, URZ, UR43, URZ, UP0, !UPT ;  /* 0x0000002bff2f7290 */ /* 0x000fe400087fe4ff */
[----:B------:R-:W-:Y:S02]  /*1a70*/  UIADD3 UR16, UPT, UPT, UR8, 0x6800, URZ ;  /* 0x0000680008107890 */ /* 0x000fe4000fffe0ff */
[----:B------:R-:W-:Y:S02]  /*1a80*/  UIADD3 UR32, UPT, UPT, UR8, 0x1e800, URZ ;  /* 0x0001e80008207890 */ /* 0x000fe4000fffe0ff */
[----:B------:R-:W-:Y:S02]  /*1a90*/  UIADD3 UR27, UPT, UPT, UR36, 0x1, URZ ;  /* 0x00000001241b7890 */ /* 0x000fe4000fffe0ff */
[----:B------:R-:W-:Y:S02]  /*1aa0*/  UIADD3 UR8, UPT, UPT, UR8, 0x1f800, URZ ;  /* 0x0001f80008087890 */ /* 0x000fe4000fffe0ff */
[----:B------:R-:W-:Y:S01]  /*1ab0*/  UISETP.NE.AND UP2, UPT, UR27, UR25, UPT ;  /* 0x000000191b00728c */ /* 0x000fe2000bf45270 */
[----:B------:R-:W-:Y:S01]  /*1ac0*/  UTMALDG.4D.IM2COL [UR16], [UR48], UR50 ;  /* 0x00000010300073b4 */ /* 0x000fe20008058032 */
[----:B------:R-:W-:Y:S02]  /*1ad0*/  UIADD3 UR26, UPT, UPT, UR37, 0x1, URZ ;  /* 0x00000001251a7890 */ /* 0x000fe4000fffe0ff */
[----:B------:R-:W-:Y:S02]  /*1ae0*/  UIADD3 UR28, UPT, UPT, UR28, 0x1, URZ ;  /* 0x000000011c1c7890 */ /* 0x000fe4000fffe0ff */
[----:B------:R-:W-:Y:S01]  /*1af0*/  UIADD3 UR29, UPT, UPT, UR30, 0x1, URZ ;  /* 0x000000011e1d7890 */ /* 0x000fe2000fffe0ff */
[----:B------:R-:W-:Y:S01]  /*1b00*/  UMOV UR44, 0x0 ;  /* 0x00000000002c7882 */ /* 0x000fe20000000000 */
[----:B------:R-:W-:Y:S01]  /*1b10*/  UMOV UR45, 0x10000000 ;  /* 0x10000000002d7882 */ /* 0x000fe20000000000 */
[----:B------:R-:W-:Y:S02]  /*1b20*/  UMOV UR33, UR17 ;  /* 0x0000001100217c82 */ /* 0x000fe40008000000 */
[----:B------:R-:W-:Y:S01]  /*1b30*/  @UP2 UIADD3 UR26, UPT, UPT, UR37, URZ, URZ ;  /* 0x000000ff251a2290 */ /* 0x000fe2000fffe0ff */
[----:B------:R-:W-:Y:S01]  /*1b40*/  UMOV UR35, UR18 ;  /* 0x0000001200237c82 */ /* 0x000fe20008000000 */
[----:B------:R-:W-:Y:S01]  /*1b50*/  UMOV UR12, UR36 ;  /* 0x00000024000c7c82 */ /* 0x000fe20008000000 */
[----:B------:R1:W-:Y:S01]  /*1b60*/  UTMALDG.4D [UR32], [UR46], desc[UR44] ;  /* 0x00002c202e0075b4 */ /* 0x0003e20008019000 */
[----:B------:R-:W-:Y:S01]  /*1b70*/  UISETP.NE.AND UP0, UPT, UR26, UR24, UPT ;  /* 0x000000181a00728c */ /* 0x000fe2000bf05270 */
[----:B------:R-:W-:Y:S01]  /*1b80*/  UMOV UR13, UR37 ;  /* 0x00000025000d7c82 */ /* 0x000fe20008000000 */
[----:B------:R-:W-:Y:S01]  /*1b90*/  UMOV UR9, UR17 ;  /* 0x0000001100097c82 */ /* 0x000fe20008000000 */
[----:B------:R-:W-:Y:S02]  /*1ba0*/  UMOV UR11, UR18 ;  /* 0x00000012000b7c82 */ /* 0x000fe40008000000 */
[----:B------:R3:W-:Y:S06]  /*1bb0*/  UTMALDG.4D [UR8], [UR46], desc[UR44] ;  /* 0x00002c082e0075b4 */ /* 0x0007ec0008019000 */
[----:B------:R-:W-:Y:S07]  /*1bc0*/  @UP0 UIADD3 UR29, UPT, UPT, UR30, URZ, URZ ;  /* 0x000000ff1e1d0290 */ /* 0x000fee000fffe0ff */
[----:B------:R-:W-:Y:S01]  /*1bd0*/  UMOV UR30, UR29 ;  /* 0x0000001d001e7c82 */ /* 0x000fe20008000000 */
[----:B-1----:R-:W-:Y:S02]  /*1be0*/  USEL UR37, UR26, URZ, UP0 ;  /* 0x000000ff1a257287 */ /* 0x002fe40008000000 */
[----:B------:R-:W-:Y:S02]  /*1bf0*/  UISETP.NE.AND UP0, UPT, UR28, UR31, UPT ;  /* 0x0000001f1c00728c */ /* 0x000fe4000bf05270 */
[----:B------:R-:W-:Y:S01]  /*1c00*/  USEL UR36, UR27, URZ, UP2 ;  /* 0x000000ff1b247287 */ /* 0x000fe20009000000 */
[----:B------:R-:W-:Y:S06]  /*1c10*/  UMOV UR26, UR38 ;  /* 0x00000026001a7c82 */ /* 0x000fec0008000000 */
[----:B---3--:R-:W-:Y:S05]  /*1c20*/  BRA.U UP0, `(.L_x_23) ;  /* 0xfffffffd00147547 */ /* 0x008fea000b83ffff */
.L_x_18:
[----:B------:R-:W-:Y:S01]  /*1c30*/  ULEA UR4, UR38, UR22, 0x3 ;  /* 0x0000001626047291 */ /* 0x000fe2000f8e18ff */
[----:B-1----:R-:W-:Y:S01]  /*1c40*/  MOV R2, UR39 ;  /* 0x0000002700027c02 */ /* 0x002fe20008000f00 */
[----:B------:R-:W-:Y:S01]  /*1c50*/  @!P1 SYNCS.ARRIVE.TRANS64.A1T0 RZ, [UR22+0xf8], RZ ;  /* 0x0000f8ffffff99a7 */ /* 0x000fe20008100016 */
[----:B------:R-:W-:Y:S02]  /*1c60*/  UISETP.GE.AND UP0, UPT, UR40, 0x1, UPT ;  /* 0x000000012800788c */ /* 0x000fe4000bf06270 */
[----:B------:R-:W-:-:S04]  /*1c70*/  SHF.L.U32 R2, R2, 0x1f, RZ ;  /* 0x0000001f02027819 */ /* 0x000fc800000006ff */
[----:B------:R1:W3:Y:S03]  /*1c80*/  SYNCS.PHASECHK.TRANS64.TRYWAIT P2, [UR4+0x60], R2 ;  /* 0x00006002ff0075a7 */ /* 0x0002e60008041104 */
[----:B------:R-:W-:Y:S05]  /*1c90*/  BRA.U !UP0, `(.L_x_24) ;  /* 0x00000005088c7547 */ /* 0x000fea000b800000 */
[----:B------:R-:W4:Y:S01]  /*1ca0*/  LDC.64 R8, c[0x0][0x480] ;  /* 0x00012000ff087b82 */ /* 0x000f220000000a00 */
[----:B------:R-:W2:Y:S01]  /*1cb0*/  LDCU UR33, c[0x0][0x390] ;  /* 0x00007200ff2177ac */ /* 0x000ea20008000800 */
[----:B------:R-:W2:Y:S06]  /*1cc0*/  LDCU UR35, c[0x0][0x38c] ;  /* 0x00007180ff2377ac */ /* 0x000eac0008000800 */
[----:B------:R-:W4:Y:S01]  /*1cd0*/  LDC.64 R6, c[0x0][0x488] ;  /* 0x00012200ff067b82 */ /* 0x000f220000000a00 */
[----:B------:R-:W2:Y:S01]  /*1ce0*/  LDCU.64 UR14, c[0x0][0x4b8] ;  /* 0x00009700ff0e77ac */ /* 0x000ea20008000a00 */
[----:B------:R-:W-:-:S02]  /*1cf0*/  UIADD3 UR31, UPT, UPT, UR40, UR31, URZ ;  /* 0x0000001f281f7290 */ /* 0x000fc4000fffe0ff */
[----:B------:R-:W-:-:S04]  /*1d00*/  UIADD3 UR10, UPT, UPT, UR34, 0x20, URZ ;  /* 0x00000020220a7890 */ /* 0x000fc8000fffe0ff */
[----:B-1----:R-:W1:Y:S01]  /*1d10*/  LDC.64 R2, c[0x0][0x490] ;  /* 0x00012400ff027b82 */ /* 0x002e620000000a00 */
[----:B------:R-:W-:Y:S01]  /*1d20*/  UMOV UR46, UR40 ;  /* 0x00000028002e7c82 */ /* 0x000fe20008000000 */
[----:B------:R-:W-:Y:S01]  /*1d30*/  UMOV UR24, UR38 ;  /* 0x0000002600187c82 */ /* 0x000fe20008000000 */
[----:B----4-:R-:W-:Y:S01]  /*1d40*/  IMAD.HI.U32 R9, R41, R9, RZ ;  /* 0x0000000929097227 */ /* 0x010fe200078e00ff */
[----:B------:R-:W-:-:S04]  /*1d50*/  ISETP.NE.AND P1, PT, R8, 0x1, PT ;  /* 0x000000010800780c */ /* 0x000fc80003f25270 */
[----:B------:R-:W4:Y:S01]  /*1d60*/  LDC.64 R4, c[0x0][0x4b0] ;  /* 0x00012c00ff047b82 */ /* 0x000f220000000a00 */
[----:B------:R-:W-:-:S04]  /*1d70*/  SHF.R.U32.HI R6, RZ, R6, R9 ;  /* 0x00000006ff067219 */ /* 0x000fc80000011609 */
        /* <DEDUP_REMOVED lines=10> */
[----:B----4-:R-:W-:Y:S02]  /*1e20*/  R2UR UR8, R4 ;  /* 0x00000000040872ca */ /* 0x010fe400000e0000 */
[----:B------:R-:W-:Y:S02]  /*1e30*/  R2UR UR9, R9 ;  /* 0x00000000090972ca */ /* 0x000fe400000e0000 */
[----:B------:R-:W-:-:S06]  /*1e40*/  R2UR UR6, R5 ;  /* 0x00000000050672ca */ /* 0x000fcc00000e0000 */
[----:B------:R-:W-:Y:S01]  /*1e50*/  USEL UR29, UR4, UR29, !UP0 ;  /* 0x0000001d041d7287 */ /* 0x000fe2000c000000 */
[----:B------:R-:W4:Y:S05]  /*1e60*/  LDCU.64 UR4, c[0x0][0x4d8] ;  /* 0x00009b00ff0477ac */ /* 0x000f2a0008000a00 */
[----:B------:R-:W-:-:S04]  /*1e70*/  IMAD R12, RZ, RZ, -UR29 ;  /* 0x8000001dff0c7e24 */ /* 0x000fc8000f8e02ff */
[----:B------:R-:W-:Y:S01]  /*1e80*/  IMAD R12, R7, R12, R6 ;  /* 0x0000000c070c7224 */ /* 0x000fe200078e0206 */
[----:B-1----:R-:W-:-:S04]  /*1e90*/  R2UR UR27, R2 ;  /* 0x00000000021b72ca */ /* 0x002fc800000e0000 */
[----:B------:R-:W-:Y:S02]  /*1ea0*/  R2UR UR7, R12 ;  /* 0x000000000c0772ca */ /* 0x000fe400000e0000 */
[----:B------:R-:W-:-:S07]  /*1eb0*/  R2UR UR28, R3 ;  /* 0x00000000031c72ca */ /* 0x000fce00000e0000 */
[----:B------:R-:W-:-:S06]  /*1ec0*/  UIMAD UR27, UR9, UR8, UR27 ;  /* 0x00000008091b72a4 */ /* 0x000fcc000f8e021b */
[----:B--2-4-:R-:W-:-:S12]  /*1ed0*/  UIMAD UR28, UR7, UR6, UR28 ;  /* 0x00000006071c72a4 */ /* 0x014fd8000f8e021c */
.L_x_29:
[----:B------:R-:W-:Y:S01]  /*1ee0*/  @!P0 MOV R3, 0x4000 ;  /* 0x0000400000038802 */ /* 0x000fe20000000f00 */
[----:B------:R-:W-:Y:S01]  /*1ef0*/  ULEA UR25, UR24, UR22, 0x3 ;  /* 0x0000001618197291 */ /* 0x000fe2000f8e18ff */
[----:B--23--:R-:W-:Y:S11]  /*1f00*/  @P2 BRA `(.L_x_25) ;  /* 0x0000000000102947 */ /* 0x00cff60003800000 */
[----:B------:R-:W-:Y:S04]  /*1f10*/  MOV R2, UR39 ;  /* 0x0000002700027c02 */ /* 0x000fe80008000f00 */
[----:B------:R-:W-:Y:S04]  /*1f20*/  SHF.L.U32 R5, R2, 0x1f, RZ ;  /* 0x0000001f02057819 */ /* 0x000fe800000006ff */
[----:B------:R-:W1:Y:S02]  /*1f30*/  SYNCS.PHASECHK.TRANS64.TRYWAIT P1, [UR25+0x60], R5 ;  /* 0x00006005ff0075a7 */ /* 0x000e640008021119 */
[----:B-1----:R-:W-:Y:S05]  /*1f40*/  @!P1 BRA `(.L_x_26) ;  /* 0x0000005800789947 */ /* 0x002fea0003800000 */
.L_x_25:
[----:B------:R2:W-:Y:S01]  /*1f50*/  @!P0 SYNCS.ARRIVE.TRANS64 RZ, [UR25], R3 ;  /* 0x00000003ffff89a7 */ /* 0x0005e20008000019 */
[----:B------:R-:W-:Y:S04]  /*1f60*/  BSSY.RECONVERGENT B0, `(.L_x_27) ;  /* 0x0000003000007945 */ /* 0x000fe80003800200 */
[----:B------:R-:W-:Y:S05]  /*1f70*/  @P5 BRA `(.L_x_28) ;  /* 0x0000000000045947 */ /* 0x000fea0003800000 */
[----:B------:R-:W-:Y:S05]  /*1f80*/  BPT.TRAP 0x1 ;  /* 0x000000040000795c */ /* 0x000fea0000300000 */
.L_x_28:
[----:B------:R-:W-:Y:S05]  /*1f90*/  BSYNC.RECONVERGENT B0 ;  /* 0x0000000000007941 */ /* 0x000fea0003800200 */
.L_x_27:
        /* <DEDUP_REMOVED lines=15> */
[----:B------:R-:W-:Y:S01]  /*2090*/  UIADD3 UR45, UPT, UPT, UR36, 0x1, URZ ;  /* 0x00000001242d7890 */ /* 0x000fe2000fffe0ff */
[----:B------:R1:W2:Y:S01]  /*20a0*/  SYNCS.PHASECHK.TRANS64.TRYWAIT P2, [UR8+0x60], R3 ;  /* 0x00006003ff0075a7 */ /* 0x0002a20008041108 */
[----:B------:R-:W-:Y:S02]  /*20b0*/  ULEA UR8, UR24, UR22, 0xd ;  /* 0x0000001618087291 */ /* 0x000fe4000f8e68ff */
[----:B------:R-:W-:Y:S02]  /*20c0*/  UIADD3 UR50, UP0, UPT, UR42, 0x180, URZ ;  /* 0x000001802a327890 */ /* 0x000fe4000ff1e0ff */
[----:B------:R-:W-:Y:S02]  /*20d0*/  UIADD3 UR24, UPT, UPT, UR8, 0x6800, URZ ;  /* 0x0000680008187890 */ /* 0x000fe4000fffe0ff */
[----:B------:R-:W-:Y:S02]  /*20e0*/  UISETP.NE.AND UP1, UPT, UR45, UR35, UPT ;  /* 0x000000232d00728c */ /* 0x000fe4000bf25270 */
[----:B------:R-:W-:Y:S02]  /*20f0*/  UIADD3.X UR51, UPT, UPT, URZ, UR43, URZ, UP0, !UPT ;  /* 0x0000002bff337290 */ /* 0x000fe400087fe4ff */
[----:B------:R-:W-:Y:S02]  /*2100*/  UIADD3 UR16, UPT, UPT, UR8, 0x1e800, URZ ;  /* 0x0001e80008107890 */ /* 0x000fe4000fffe0ff */
[----:B------:R-:W-:Y:S01]  /*2110*/  UIADD3 UR8, UPT, UPT, UR8, 0x1f800, URZ ;  /* 0x0001f80008087890 */ /* 0x000fe2000fffe0ff */
[----:B------:R3:W-:Y:S01]  /*2120*/  UTMALDG.4D.IM2COL [UR24], [UR52], UR54 ;  /* 0x00000018340073b4 */ /* 0x0007e20008058036 */
[----:B------:R-:W-:Y:S02]  /*2130*/  UIADD3 UR44, UPT, UPT, UR37, 0x1, URZ ;  /* 0x00000001252c7890 */ /* 0x000fe4000fffe0ff */
[----:B------:R-:W-:Y:S02]  /*2140*/  UIADD3 UR47, UPT, UPT, UR30, 0x1, URZ ;  /* 0x000000011e2f7890 */ /* 0x000fe4000fffe0ff */
[----:B------:R-:W-:Y:S02]  /*2150*/  @UP1 UIADD3 UR44, UPT, UPT, UR37, URZ, URZ ;  /* 0x000000ff252c1290 */ /* 0x000fe4000fffe0ff */
[----:B------:R-:W-:Y:S02]  /*2160*/  UIADD3 UR55, UPT, UPT, UR46, -0x1, URZ ;  /* 0xffffffff2e377890 */ /* 0x000fe4000fffe0ff */
[----:B------:R-:W-:Y:S01]  /*2170*/  UISETP.NE.AND UP0, UPT, UR44, UR33, UPT ;  /* 0x000000212c00728c */ /* 0x000fe2000bf05270 */
[----:B------:R-:W-:Y:S01]  /*2180*/  UMOV UR48, 0x0 ;  /* 0x0000000000307882 */ /* 0x000fe20000000000 */
[----:B------:R-:W-:Y:S01]  /*2190*/  UMOV UR49, 0x10000000 ;  /* 0x1000000000317882 */ /* 0x000fe20000000000 */
[----:B------:R-:W-:Y:S01]  /*21a0*/  UMOV UR17, UR25 ;  /* 0x0000001900117c82 */ /* 0x000fe20008000000 */
[----:B------:R-:W-:Y:S01]  /*21b0*/  UMOV UR18, UR34 ;  /* 0x0000002200127c82 */ /* 0x000fe20008000000 */
[----:B------:R-:W-:Y:S01]  /*21c0*/  UMOV UR20, UR36 ;  /* 0x0000002400147c82 */ /* 0x000fe20008000000 */
[----:B------:R-:W-:Y:S01]  /*21d0*/  UMOV UR21, UR37 ;  /* 0x0000002500157c82 */ /* 0x000fe20008000000 */
[----:B------:R-:W-:Y:S01]  /*21e0*/  UMOV UR19, UR26 ;  /* 0x0000001a00137c82 */ /* 0x000fe20008000000 */
[----:B------:R-:W-:Y:S01]  /*21f0*/  UMOV UR12, UR36 ;  /* 0x00000024000c7c82 */ /* 0x000fe20008000000 */
[----:B------:R1:W-:Y:S02]  /*2200*/  UTMALDG.4D [UR16], [UR50], desc[UR48] ;  /* 0x00003010320075b4 */ /* 0x0003e40008019000 */
[----:B------:R-:W-:Y:S02]  /*2210*/  @UP0 UIADD3 UR47, UPT, UPT, UR30, URZ, URZ ;  /* 0x000000ff1e2f0290 */ /* 0x000fe4000fffe0ff */
[----:B------:R-:W-:Y:S01]  /*2220*/  USEL UR36, UR45, URZ, UP1 ;  /* 0x000000ff2d247287 */ /* 0x000fe20008800000 */
[----:B------:R-:W-:Y:S01]  /*2230*/  UMOV UR13, UR37 ;  /* 0x00000025000d7c82 */ /* 0x000fe20008000000 */
[----:B------:R-:W-:Y:S01]  /*2240*/  USEL UR37, UR44, URZ, UP0 ;  /* 0x000000ff2c257287 */ /* 0x000fe20008000000 */
[----:B------:R-:W-:Y:S01]  /*2250*/  UMOV UR9, UR25 ;  /* 0x0000001900097c82 */ /* 0x000fe20008000000 */
[----:B------:R-:W-:Y:S01]  /*2260*/  UMOV UR11, UR26 ;  /* 0x0000001a000b7c82 */ /* 0x000fe20008000000 */
[----:B------:R-:W-:Y:S01]  /*2270*/  UISETP.GT.U32.AND UP0, UPT, UR46, 0x1, UPT ;  /* 0x000000012e00788c */ /* 0x000fe2000bf04070 */
[----:B------:R1:W-:Y:S01]  /*2280*/  UTMALDG.4D [UR8], [UR50], desc[UR48] ;  /* 0x00003008320075b4 */ /* 0x0003e20008019000 */
[----:B------:R-:W-:Y:S01]  /*2290*/  UMOV UR30, UR47 ;  /* 0x0000002f001e7c82 */ /* 0x000fe20008000000 */
[----:B------:R-:W-:Y:S01]  /*22a0*/  UMOV UR46, UR55 ;  /* 0x00000037002e7c82 */ /* 0x000fe20008000000 */
[----:B---3--:R-:W-:Y:S05]  /*22b0*/  UMOV UR24, UR38 ;  /* 0x0000002600187c82 */ /* 0x008fea0008000000 */
[----:B-1----:R-:W-:Y:S05]  /*22c0*/  BRA.U UP0, `(.L_x_29) ;  /* 0xfffffffd00047547 */ /* 0x002fea000b83ffff */
.L_x_24:
[----:B------:R-:W-:Y:S01]  /*22d0*/  SHF.L.U32 R3, R10, 0x1f, RZ ;  /* 0x0000001f0a037819 */ /* 0x000fe200000006ff */
[----:B------:R-:W-:-:S03]  /*22e0*/  NOP ;  /* 0x0000000000007918 */ /* 0x000fc60000000000 */
[----:B------:R-:W4:Y:S02]  /*22f0*/  SYNCS.PHASECHK.TRANS64.TRYWAIT P1, [UR22+0x100], R3 ;  /* 0x00010003ff0075a7 */ /* 0x000f240008021116 */
[----:B----4-:R-:W-:Y:S05]  /*2300*/  @!P1 BRA `(.L_x_30) ;  /* 0x0000005400a09947 */ /* 0x010fea0003800000 */
.L_x_119:
[----:B------:R-:W4:Y:S01]  /*2310*/  LDS.128 R4, [UR22+0x140] ;  /* 0x00014016ff047984 */ /* 0x000f220008000c00 */
[----:B------:R-:W-:Y:S01]  /*2320*/  UIADD3 UR4, UPT, UPT, UR22, 0x108, URZ ;  /* 0x0000010816047890 */ /* 0x000fe2000fffe0ff */
[----:B------:R-:W-:Y:S01]  /*2330*/  ISETP.GE.AND P1, PT, R26, 0x1, PT ;  /* 0x000000011a00780c */ /* 0x000fe20003f26270 */
[----:B------:R-:W-:Y:S01]  /*2340*/  @!PT LDS RZ, [RZ] ;  /* 0x00000000fffff984 */ /* 0x000fe20000000800 */
[----:B------:R-:W-:Y:S01]  /*2350*/  @!PT LDS RZ, [RZ] ;  /* 0x00000000fffff984 */ /* 0x000fe20000000800 */
[----:B------:R-:W-:Y:S01]  /*2360*/  @!PT LDS RZ, [RZ] ;  /* 0x00000000fffff984 */ /* 0x000fe20000000800 */
[----:B------:R-:W-:Y:S01]  /*2370*/  @!PT LDS RZ, [RZ] ;  /* 0x00000000fffff984 */ /* 0x000fe20000000800 */
[----:B------:R1:W-:Y:S06]  /*2380*/  MEMBAR.ALL.CTA ;  /* 0x0000000000007992 */ /* 0x0003ec0000008000 */
[----:B-1----:R-:W1:Y:S01]  /*2390*/  FENCE.VIEW.ASYNC.S ;  /* 0x00000000000073c6 */ /* 0x002e620000000000 */
[----:B------:R-:W-:-:S09]  /*23a0*/  UPRMT UR4, URZ, 0x654, UR4 ;  /* 0x00000654ff047896 */ /* 0x000fd20008000004 */
[----:B-1----:R-:W-:Y:S01]  /*23b0*/  SYNCS.ARRIVE.TRANS64.RED.A1T0 RZ, [UR4], RZ ;  /* 0x000000ffffff79a7 */ /* 0x002fe20008100404 */
[----:B----4-:R-:W-:-:S13]  /*23c0*/  LOP3.LUT P4, RZ, R6, 0x1, RZ, 0xc0, !PT ;  /* 0x0000000106ff7812 */ /* 0x010fda000788c0ff */
[----:B------:R-:W-:Y:S02]  /*23d0*/  @P4 MOV R15, R4 ;  /* 0x00000004000f4202 */ /* 0x000fe40000000f00 */
[----:B------:R-:W-:Y:S01]  /*23e0*/  @P4 LOP3.LUT R13, R5, 0xffff, RZ, 0xc0, !PT ;  /* 0x0000ffff050d4812 */ /* 0x000fe200078ec0ff */
[----:B------:R-:W-:Y:S06]  /*23f0*/  @!P1 BRA `(.L_x_31) ;  /* 0x0000000000b89947 */ /* 0x000fec0003800000 */
[----:B------:R-:W1:Y:S01]  /*2400*/  LDC.64 R4, c[0x0][0xb18] ;  /* 0x0002c600ff047b82 */ /* 0x000e620000000a00 */
[----:B--2---:R-:W-:-:S07]  /*2410*/  ISETP.NE.AND P3, PT, R26, 0x1, PT ;  /* 0x000000011a00780c */ /* 0x004fce0003f65270 */
[----:B------:R-:W2:Y:S08]  /*2420*/  LDC.64 R6, c[0x0][0xb10] ;  /* 0x0002c400ff067b82 */ /* 0x000eb00000000a00 */
[----:B------:R-:W4:Y:S08]  /*2430*/  LDC R8, c[0x0][0xb20] ;  /* 0x0002c800ff087b82 */ /* 0x000f300000000800 */
[----:B------:R-:W3:Y:S01]  /*2440*/  LDC R12, c[0x0][0xb0c] ;  /* 0x0002c300ff0c7b82 */ /* 0x000ee20000000800 */
[----:B-1----:R-:W-:Y:S01]  /*2450*/  IMAD.HI.U32 R9, R0, R5, RZ ;  /* 0x0000000500097227 */ /* 0x002fe200078e00ff */
[----:B------:R-:W-:-:S03]  /*2460*/  ISETP.NE.AND P1, PT, R4, 0x1, PT ;  /* 0x000000010400780c */ /* 0x000fc60003f25270 */
[----:B------:R-:W-:-:S03]  /*2470*/  IMAD.HI.U32 R5, R13, R5, RZ ;  /* 0x000000050d057227 */ /* 0x000fc600078e00ff */
[----:B------:R-:W1:Y:S01]  /*2480*/  LDC.64 R2, c[0x0][0xb28] ;  /* 0x0002ca00ff027b82 */ /* 0x000e620000000a00 */
[----:B--2---:R-:W-:-:S04]  /*2490*/  IMAD.HI.U32 R14, R11, R6, RZ ;  /* 0x000000060b0e7227 */ /* 0x004fc800078e00ff */
[----:B------:R-:W-:Y:S01]  /*24a0*/  IMAD.HI.U32 R16, R15, R6, RZ ;  /* 0x000000060f107227 */ /* 0x000fe200078e00ff */
[----:B------:R-:W-:Y:S02]  /*24b0*/  SHF.R.U32.HI R14, RZ, R7, R14 ;  /* 0x00000007ff0e7219 */ /* 0x000fe4000001160e */
[-C--:B----4-:R-:W-:Y:S02]  /*24c0*/  SHF.R.U32.HI R9, RZ, R8.reuse, R9 ;  /* 0x00000008ff097219 */ /* 0x090fe40000011609 */
[----:B------:R-:W-:Y:S02]  /*24d0*/  SHF.R.U32.HI R8, RZ, R8, R5 ;  /* 0x00000008ff087219 */ /* 0x000fe40000011605 */
[----:B------:R-:W-:Y:S02]  /*24e0*/  SEL R9, R0, R9, !P1 ;  /* 0x0000000900097207 */ /* 0x000fe40004800000 */
[----:B------:R-:W-:Y:S02]  /*24f0*/  SHF.R.U32.HI R16, RZ, R7, R16 ;  /* 0x00000007ff107219 */ /* 0x000fe40000011610 */
[----:B---3--:R-:W-:-:S02]  /*2500*/  ISETP.NE.AND P2, PT, R12, 0x1, PT ;  /* 0x000000010c00780c */ /* 0x008fc40003f45270 */
[----:B------:R-:W-:Y:S02]  /*2510*/  SEL R5, R13, R8, !P1 ;  /* 0x000000080d057207 */ /* 0x000fe40004800000 */
[----:B------:R-:W-:Y:S02]  /*2520*/  SEL R17, R11, R14, !P2 ;  /* 0x0000000e0b117207 */ /* 0x000fe40005000000 */
[----:B------:R-:W-:Y:S01]  /*2530*/  SEL R7, R15, R16, !P2 ;  /* 0x000000100f077207 */ /* 0x000fe20005000000 */
[----:B-1----:R-:W-:-:S04]  /*2540*/  IMAD.HI.U32 R14, R9, R2, RZ ;  /* 0x00000002090e7227 */ /* 0x002fc800078e00ff */
[----:B------:R-:W-:Y:S01]  /*2550*/  IMAD.HI.U32 R6, R17, R2, RZ ;  /* 0x0000000211067227 */ /* 0x000fe200078e00ff */
[----:B------:R-:W-:-:S04]  /*2560*/  @P3 SHF.R.U32.HI R9, RZ, R3, R14 ;  /* 0x00000003ff093219 */ /* 0x000fc8000001160e */
        /* <DEDUP_REMOVED lines=8> */
[----:B------:R-:W-:-:S04]  /*25f0*/  @!P1 IMAD.HI.U32 R8, R7, R2, RZ ;  /* 0x0000000207089227 */ /* 0x000fc800078e00ff */
[----:B------:R-:W-:Y:S01]  /*2600*/  IMAD.MOV R2, RZ, RZ, -R6 ;  /* 0x000000ffff027224 */ /* 0x000fe200078e0a06 */
[----:B------:R-:W-:-:S03]  /*2610*/  @!P1 SHF.R.U32.HI R8, RZ, R3, R8 ;  /* 0x00000003ff089219 */ /* 0x000fc60000011608 */
[----:B------:R-:W-:Y:S01]  /*2620*/  IMAD R2, R26, R2, R5 ;  /* 0x000000021a027224 */ /* 0x000fe200078e0205 */
[----:B------:R-:W-:Y:S02]  /*2630*/  @!P1 SEL R3, R7, R8, !P3 ;  /* 0x0000000807039207 */ /* 0x000fe40005800000 */
[----:B------:R-:W-:-:S03]  /*2640*/  IADD3 R8, PT, PT, -R5, RZ, RZ ;  /* 0x000000ff05087210 */ /* 0x000fc60007ffe1ff */
[--C-:B------:R-:W-:Y:S02]  /*2650*/  @!P1 IMAD.IADD R6, R6, 0x1, -R3.reuse ;  /* 0x0000000106069824 */ /* 0x100fe400078e0a03 */
[----:B------:R-:W-:Y:S01]  /*2660*/  @!P1 IMAD R3, R2, R17, R3 ;  /* 0x0000001102039224 */ /* 0x000fe200078e0203 */
[----:B------:R-:W-:Y:S01]  /*2670*/  IADD3 R2, PT, PT, -R7, RZ, RZ ;  /* 0x000000ff07027210 */ /* 0x000fe20007ffe1ff */
[----:B------:R-:W-:Y:S02]  /*2680*/  @!P1 IMAD R5, R26, R6, R7 ;  /* 0x000000061a059224 */ /* 0x000fe400078e0207 */
[----:B------:R-:W-:Y:S02]  /*2690*/  IMAD R8, R4, R8, R13 ;  /* 0x0000000804087224 */ /* 0x000fe400078e020d */
[----:B------:R-:W-:Y:S02]  /*26a0*/  @!P1 IMAD.MOV.U32 R7, RZ, RZ, R3 ;  /* 0x000000ffff079224 */ /* 0x000fe400078e0003 */
[----:B------:R-:W-:-:S02]  /*26b0*/  IMAD R2, R12, R2, R15 ;  /* 0x000000020c027224 */ /* 0x000fc400078e020f */
[----:B------:R-:W-:Y:S02]  /*26c0*/  IMAD R13, R5, R4, R8 ;  /* 0x00000004050d7224 */ /* 0x000fe400078e0208 */
[----:B------:R-:W-:Y:S02]  /*26d0*/  IMAD R15, R7, R12, R2 ;  /* 0x0000000c070f7224 */ /* 0x000fe400078e0202 */
.L_x_31:
[----:B------:R-:W1:Y:S02]  /*26e0*/  LDCU UR4, c[0x0][0xb30] ;  /* 0x00016600ff0477ac */ /* 0x000e640008000800 */
[----:B-1----:R-:W-:-:S09]  /*26f0*/  UISETP.NE.AND UP0, UPT, UR4, 0x1, UPT ;  /* 0x000000010400788c */ /* 0x002fd2000bf05270 */
[----:B------:R-:W-:Y:S05]  /*2700*/  BRA.U UP0, `(.L_x_32) ;  /* 0x0000000100407547 */ /* 0x000fea000b800000 */
[----:B------:R-:W1:Y:S08]  /*2710*/  LDC.64 R4, c[0x0][0xb10] ;  /* 0x0002c400ff047b82 */ /* 0x000e700000000a00 */
[----:B------:R-:W4:Y:S08]  /*2720*/  LDC.64 R2, c[0x0][0xb18] ;  /* 0x0002c600ff027b82 */ /* 0x000f300000000a00 */
[----:B------:R-:W2:Y:S08]  /*2730*/  LDC R6, c[0x0][0xb20] ;  /* 0x0002c800ff067b82 */ /* 0x000eb00000000800 */
[----:B------:R-:W3:Y:S01]  /*2740*/  LDC R8, c[0x0][0xb0c] ;  /* 0x0002c300ff087b82 */ /* 0x000ee20000000800 */
[----:B-1----:R-:W-:-:S05]  /*2750*/  IMAD.HI.U32 R4, R15, R4, RZ ;  /* 0x000000040f047227 */ /* 0x002fca00078e00ff */
[----:B------:R-:W-:Y:S01]  /*2760*/  SHF.R.U32.HI R4, RZ, R5, R4 ;  /* 0x00000005ff047219 */ /* 0x000fe20000011604 */
[----:B----4-:R-:W-:Y:S01]  /*2770*/  IMAD.HI.U32 R3, R13, R3, RZ ;  /* 0x000000030d037227 */ /* 0x010fe200078e00ff */
[----:B------:R-:W-:-:S04]  /*2780*/  ISETP.NE.AND P1, PT, R2, 0x1, PT ;  /* 0x000000010200780c */ /* 0x000fc80003f25270 */
[----:B--2---:R-:W-:-:S04]  /*2790*/  SHF.R.U32.HI R6, RZ, R6, R3 ;  /* 0x00000006ff067219 */ /* 0x004fc80000011603 */
[----:B------:R-:W-:Y:S02]  /*27a0*/  SEL R3, R13, R6, !P1 ;  /* 0x000000060d037207 */ /* 0x000fe40004800000 */
[----:B---3--:R-:W-:-:S04]  /*27b0*/  ISETP.NE.AND P2, PT, R8, 0x1, PT ;  /* 0x000000010800780c */ /* 0x008fc80003f45270 */
[----:B------:R-:W-:-:S05]  /*27c0*/  SEL R4, R15, R4, !P2 ;  /* 0x000000040f047207 */ /* 0x000fca0005000000 */
[----:B------:R-:W-:Y:S02]  /*27d0*/  IMAD.IADD R5, R3, 0x1, -R4 ;  /* 0x0000000103057824 */ /* 0x000fe400078e0a04 */
[----:B------:R-:W-:Y:S02]  /*27e0*/  IMAD.IADD R3, R4, 0x1, -R3 ;  /* 0x0000000104037824 */ /* 0x000fe400078e0a03 */
[----:B------:R-:W-:Y:S02]  /*27f0*/  IMAD R15, R5, R8, R15 ;  /* 0x00000008050f7224 */ /* 0x000fe400078e020f */
[----:B------:R-:W-:-:S07]  /*2800*/  IMAD R13, R3, R2, R13 ;  /* 0x00000002030d7224 */ /* 0x000fce00078e020d */
.L_x_32:
[----:B------:R-:W-:Y:S01]  /*2810*/  UMOV UR28, UR31 ;  /* 0x0000001f001c7c82 */ /* 0x000fe20008000000 */
[----:B------:R-:W-:Y:S01]  /*2820*/  PLOP3.LUT P1, PT, PT, PT, PT, 0x80, 0x8 ;  /* 0x000000000008781c */ /* 0x000fe20003f2f070 */
[----:B------:R-:W-:Y:S01]  /*2830*/  IMAD.IADD R41, R15, 0x1, R72 ;  /* 0x000000010f297824 */ /* 0x000fe200078e0248 */
[----:B------:R-:W-:Y:S01]  /*2840*/  LOP3.LUT R10, R10, 0x1, RZ, 0x3c, !PT ;  /* 0x000000010a0a7812 */ /* 0x000fe200078e3cff */
[----:B------:R-:W-:Y:S01]  /*2850*/  IMAD.IADD R18, R13, 0x1, R70 ;  /* 0x000000010d127824 */ /* 0x000fe200078e0246 */
[----:B------:R-:W-:Y:S09]  /*2860*/  @P4 BRA `(.L_x_33) ;  /* 0xffffffec00304947 */ /* 0x000ff2000383ffff */
[----:B------:R-:W-:Y:S01]  /*2870*/  UIADD3 UR22, UPT, UPT, UR22, 0x60, URZ ;  /* 0x0000006016167890 */ /* 0x000fe2000fffe0ff */
[----:B------:R-:W-:-:S03]  /*2880*/  MOV R3, UR39 ;  /* 0x0000002700037c02 */ /* 0x000fc60008000f00 */
[----:B------:R-:W-:Y:S01]  /*2890*/  ULEA UR4, UR38, UR22, 0x3 ;  /* 0x0000001626047291 */ /* 0x000fe2000f8e18ff */
[----:B------:R-:W-:-:S08]  /*28a0*/  SHF.L.U32 R3, R3, 0x1f, RZ ;  /* 0x0000001f03037819 */ /* 0x000fd000000006ff */
[----:B------:R-:W1:Y:S02]  /*28b0*/  SYNCS.PHASECHK.TRANS64.TRYWAIT P0, [UR4], R3 ;  /* 0x00000003ff0075a7 */ /* 0x000e640008001104 */
[----:B-1----:R-:W-:Y:S05]  /*28c0*/  @!P0 BRA `(.L_x_34) ;  /* 0x0000005000488947 */ /* 0x002fea0003800000 */
.L_x_121:
[----:B------:R-:W-:-:S04]  /*28d0*/  UIADD3 UR6, UPT, UPT, UR38, 0x1, URZ ;  /* 0x0000000126067890 */ /* 0x000fc8000fffe0ff */
[----:B------:R-:W-:-:S04]  /*28e0*/  UISETP.NE.AND UP0, UPT, UR6, 0xc, UPT ;  /* 0x0000000c0600788c */ /* 0x000fc8000bf05270 */
[----:B------:R-:W-:Y:S02]  /*28f0*/  USEL UR5, URZ, 0x1, UP0 ;  /* 0x00000001ff057887 */ /* 0x000fe40008000000 */
[----:B------:R-:W-:Y:S02]  /*2900*/  USEL UR6, UR6, URZ, UP0 ;  /* 0x000000ff06067287 */ /* 0x000fe40008000000 */
[----:B------:R-:W-:Y:S02]  /*2910*/  ULOP3.LUT UR5, UR39, UR5, URZ, 0x3c, !UPT ;  /* 0x0000000527057292 */ /* 0x000fe4000f8e3cff */
[----:B------:R-:W-:-:S04]  /*2920*/  ULEA UR4, UR6, UR22, 0x3 ;  /* 0x0000001606047291 */ /* 0x000fc8000f8e18ff */
[----:B-1----:R-:W-:-:S04]  /*2930*/  MOV R3, UR5 ;  /* 0x0000000500037c02 */ /* 0x002fc80008000f00 */
[----:B------:R-:W-:-:S04]  /*2940*/  SHF.L.U32 R3, R3, 0x1f, RZ ;  /* 0x0000001f03037819 */ /* 0x000fc800000006ff */
[----:B------:R-:W1:Y:S02]  /*2950*/  SYNCS.PHASECHK.TRANS64.TRYWAIT P0, [UR4], R3 ;  /* 0x00000003ff0075a7 */ /* 0x000e640008001104 */
[----:B-1----:R-:W-:Y:S05]  /*2960*/  @!P0 BRA `(.L_x_35) ;  /* 0x0000005000388947 */ /* 0x002fea0003800000 */
.L_x_123:
        /* <DEDUP_REMOVED lines=10> */
.L_x_125:
        /* <DEDUP_REMOVED lines=10> */
.L_x_127:
        /* <DEDUP_REMOVED lines=10> */
.L_x_129:
        /* <DEDUP_REMOVED lines=10> */
.L_x_131:
        /* <DEDUP_REMOVED lines=10> */
.L_x_133:
        /* <DEDUP_REMOVED lines=10> */
.L_x_135:
        /* <DEDUP_REMOVED lines=10> */
.L_x_137:
        /* <DEDUP_REMOVED lines=10> */
.L_x_139:
        /* <DEDUP_REMOVED lines=10> */
.L_x_141:
[----:B------:R-:W-:-:S04]  /*2f10*/  UIADD3 UR6, UPT, UPT, UR6, 0x1, URZ ;  /* 0x0000000106067890 */ /* 0x000fc8000fffe0ff */
[----:B------:R-:W-:-:S04]  /*2f20*/  UISETP.NE.AND UP0, UPT, UR6, 0xc, UPT ;  /* 0x0000000c0600788c */ /* 0x000fc8000bf05270 */
[----:B------:R-:W-:Y:S02]  /*2f30*/  USEL UR4, URZ, 0x1, UP0 ;  /* 0x00000001ff047887 */ /* 0x000fe40008000000 */
[----:B------:R-:W-:Y:S02]  /*2f40*/  USEL UR6, UR6, URZ, UP0 ;  /* 0x000000ff06067287 */ /* 0x000fe40008000000 */
[----:B------:R-:W-:Y:S02]  /*2f50*/  ULOP3.LUT UR4, UR5, UR4, URZ, 0x3c, !UPT ;  /* 0x0000000405047292 */ /* 0x000fe4000f8e3cff */
[----:B------:R-:W-:-:S04]  /*2f60*/  ULEA UR6, UR6, UR22, 0x3 ;  /* 0x0000001606067291 */ /* 0x000fc8000f8e18ff */
[----:B------:R-:W-:Y:S02]  /*2f70*/  IMAD.U32 R2, RZ, RZ, UR4 ;  /* 0x00000004ff027e24 */ /* 0x000fe4000f8e00ff */
[----:B-1----:R-:W-:-:S03]  /*2f80*/  MOV R0, UR6 ;  /* 0x0000000600007c02 */ /* 0x002fc60008000f00 */
[----:B------:R-:W-:-:S07]  /*2f90*/  SHF.L.U32 R3, R2, 0x1f, RZ ;  /* 0x0000001f02037819 */ /* 0x000fce00000006ff */
.L_x_45:
[----:B-1----:R1:W4:Y:S02]  /*2fa0*/  SYNCS.PHASECHK.TRANS64.TRYWAIT P0, [R0+URZ], R3 ;  /* 0x00000003000075a7 */ /* 0x00232400080011ff */
[----:B----4-:R-:W-:Y:S05]  /*2fb0*/  @!P0 NANOSLEEP.SYNCS 0x989680 ;  /* 0x009896800000895d */ /* 0x010fea0003900000 */
[----:B------:R-:W4:Y:S02]  /*2fc0*/  @!P0 SYNCS.PHASECHK.TRANS64 P0, [R0+URZ], R3 ;  /* 0x00000003000085a7 */ /* 0x000f2400080010ff */
[----:B----4-:R-:W-:Y:S05]  /*2fd0*/  @P0 EXIT ;  /* 0x000000000000094d */ /* 0x010fea0003800000 */
[----:B------:R-:W-:Y:S05]  /*2fe0*/  BRA `(.L_x_45) ;  /* 0xfffffffc00ec7947 */ /* 0x000fea000383ffff */
.L_x_17:
[----:B------:R-:W-:-:S04]  /*2ff0*/  UISETP.NE.AND UP0, UPT, UR45, URZ, UPT ;  /* 0x000000ff2d00728c */ /* 0x000fc8000bf05270 */
[----:B------:R-:W-:-:S09]  /*3000*/  UISETP.NE.OR UP0, UPT, UR6, 0x1, UP0 ;  /* 0x000000010600788c */ /* 0x000fd20008705670 */
[----:B------:R-:W-:Y:S05]  /*3010*/  BRA.U UP0, `(.L_x_46) ;  /* 0x0000000100b07547 */ /* 0x000fea000b800000 */
[----:B------:R-:W-:Y:S01]  /*3020*/  UMOV UR4, 0x400 ;  /* 0x0000040000047882 */ /* 0x000fe20000000000 */
[----:B------:R-:W-:Y:S01]  /*3030*/  HFMA2 R3, -RZ, RZ, 0, 5.9604644775390625e-08 ;  /* 0x00000001ff037431 */ /* 0x000fe200000001ff */
[----:B------:R-:W-:Y:S01]  /*3040*/  ULEA UR45, UR45, UR4, 0x18 ;  /* 0x000000042d2d7291 */ /* 0x000fe2000f8ec0ff */
[----:B------:R-:W-:Y:S01]  /*3050*/  ISETP.NE.AND P0, PT, R2, RZ, PT ;  /* 0x000000ff0200720c */ /* 0x000fe20003f05270 */
[----:B------:R-:W-:Y:S02]  /*3060*/  IMAD.MOV.U32 R8, RZ, RZ, RZ ;  /* 0x000000ffff087224 */ /* 0x000fe400078e00ff */
[----:B------:R-:W-:Y:S02]  /*3070*/  UIADD3 UR6, UPT, UPT, UR45, 0x108, URZ ;  /* 0x000001082d067890 */ /* 0x000fe4000fffe0ff */
[----:B------:R-:W-:Y:S02]  /*3080*/  UIADD3 UR7, UPT, UPT, UR45, 0x100, URZ ;  /* 0x000001002d077890 */ /* 0x000fe4000fffe0ff */
[----:B------:R-:W-:-:S12]  /*3090*/  UPRMT UR6, URZ, 0x654, UR6 ;  /* 0x00000654ff067896 */ /* 0x000fd80008000006 */
.L_x_49:
[----:B------:R-:W-:Y:S01]  /*30a0*/  SHF.L.U32 R7, R3, 0x1f, RZ ;  /* 0x0000001f03077819 */ /* 0x000fe200000006ff */
[----:B------:R-:W-:Y:S02]  /*30b0*/  IMAD.U32 R9, RZ, RZ, UR7 ;  /* 0x00000007ff097e24 */ /* 0x000fe4000f8e00ff */
[----:B------:R-:W-:Y:S01]  /*30c0*/  @!P0 IMAD.MOV.U32 R5, RZ, RZ, 0x10 ;  /* 0x00000010ff058424 */ /* 0x000fe200078e00ff */
[----:B------:R-:W1:Y:S02]  /*30d0*/  SYNCS.PHASECHK.TRANS64.TRYWAIT P1, [UR45+0x108], R7 ;  /* 0x00010807ff0075a7 */ /* 0x000e64000802112d */
[----:B------:R-:W-:-:S04]  /*30e0*/  PRMT R9, R2, 0x654, R9 ;  /* 0x0000065402097816 */ /* 0x000fc80000000009 */
[----:B------:R-:W-:Y:S01]  /*30f0*/  SEL R0, R9, R0, !P0 ;  /* 0x0000000009007207 */ /* 0x000fe20004000000 */
[----:B-1----:R-:W-:Y:S06]  /*3100*/  @!P1 BRA `(.L_x_47) ;  /* 0x0000004c00409947 */ /* 0x002fec0003800000 */
.L_x_143:
[----:B------:R-:W-:Y:S01]  /*3110*/  UIADD3 UR4, UPT, UPT, UR45, 0x140, URZ ;  /* 0x000001402d047890 */ /* 0x000fe2000fffe0ff */
[----:B------:R2:W-:Y:S01]  /*3120*/  @!P0 SYNCS.ARRIVE.TRANS64.RED RZ, [R0+URZ], R5 ;  /* 0x0000000500ff89a7 */ /* 0x0005e200080004ff */
[----:B------:R-:W-:Y:S01]  /*3130*/  UIADD3 UR5, UPT, UPT, UR45, 0x100, URZ ;  /* 0x000001002d057890 */ /* 0x000fe2000fffe0ff */
[----:B------:R-:W-:-:S08]  /*3140*/  LOP3.LUT R3, R3, 0x1, RZ, 0x3c, !PT ;  /* 0x0000000103037812 */ /* 0x000fd000078e3cff */
[----:B------:R-:W-:Y:S06]  /*3150*/  UGETNEXTWORKID.BROADCAST [UR4], [UR5] ;  /* 0x00000000040073ca */ /* 0x000fec0008000100 */
[----:B--2---:R-:W-:-:S04]  /*3160*/  SHF.L.U32 R5, R8, 0x1f, RZ ;  /* 0x0000001f08057819 */ /* 0x004fc800000006ff */
[----:B------:R-:W2:Y:S02]  /*3170*/  SYNCS.PHASECHK.TRANS64.TRYWAIT P1, [UR45+0x100], R5 ;  /* 0x00010005ff0075a7 */ /* 0x000ea4000802112d */
[----:B--2---:R-:W-:Y:S05]  /*3180*/  @!P1 BRA `(.L_x_48) ;  /* 0x0000004c00389947 */ /* 0x004fea0003800000 */
.L_x_145:
[----:B-1----:R-:W1:Y:S01]  /*3190*/  LDS.128 R4, [UR45+0x140] ;  /* 0x0001402dff047984 */ /* 0x002e620008000c00 */
[----:B------:R-:W-:Y:S01]  /*31a0*/  LOP3.LUT R8, R8, 0x1, RZ, 0x3c, !PT ;  /* 0x0000000108087812 */ /* 0x000fe200078e3cff */
[----:B------:R-:W-:Y:S01]  /*31b0*/  @!PT LDS RZ, [RZ] ;  /* 0x00000000fffff984 */ /* 0x000fe20000000800 */
[----:B------:R-:W-:Y:S01]  /*31c0*/  @!PT LDS RZ, [RZ] ;  /* 0x00000000fffff984 */ /* 0x000fe20000000800 */
[----:B------:R-:W-:Y:S01]  /*31d0*/  @!PT LDS RZ, [RZ] ;  /* 0x00000000fffff984 */ /* 0x000fe20000000800 */
[----:B------:R-:W-:Y:S01]  /*31e0*/  @!PT LDS RZ, [RZ] ;  /* 0x00000000fffff984 */ /* 0x000fe20000000800 */
[----:B------:R2:W-:Y:S06]  /*31f0*/  MEMBAR.ALL.CTA ;  /* 0x0000000000007992 */ /* 0x0005ec0000008000 */
[----:B--2---:R-:W2:Y:S02]  /*3200*/  FENCE.VIEW.ASYNC.S ;  /* 0x00000000000073c6 */ /* 0x004ea40000000000 */
[----:B--2---:R-:W-:Y:S01]  /*3210*/  SYNCS.ARRIVE.TRANS64.RED.A1T0 RZ, [UR6], RZ ;  /* 0x000000ffffff79a7 */ /* 0x004fe20008100406 */
[----:B-1----:R-:W-:-:S13]  /*3220*/  LOP3.LUT P1, RZ, R6, 0x1, RZ, 0xc0, !PT ;  /* 0x0000000106ff7812 */ /* 0x002fda000782c0ff */
[----:B------:R-:W-:Y:S05]  /*3230*/  @P1 BRA `(.L_x_49) ;  /* 0xfffffffc00981947 */ /* 0x000fea000383ffff */
[----:B------:R-:W-:-:S04]  /*3240*/  SHF.L.U32 R0, R3, 0x1f, RZ ;  /* 0x0000001f03007819 */ /* 0x000fc800000006ff */
[----:B------:R-:W1:Y:S02]  /*3250*/  SYNCS.PHASECHK.TRANS64 P0, [UR45+0x108], R0 ;  /* 0x00010800ff0075a7 */ /* 0x000e64000800102d */
[----:B-1----:R-:W-:Y:S05]  /*3260*/  @P0 EXIT ;  /* 0x000000000000094d */ /* 0x002fea0003800000 */
[----:B------:R-:W-:-:S07]  /*3270*/  MOV R0, UR45 ;  /* 0x0000002d00007c02 */ /* 0x000fce0008000f00 */
.L_x_50:
[----:B-1----:R-:W-:-:S04]  /*3280*/  SHF.L.U32 R5, R3, 0x1f, RZ ;  /* 0x0000001f03057819 */ /* 0x002fc800000006ff */
[----:B------:R1:W2:Y:S03]  /*3290*/  SYNCS.PHASECHK.TRANS64.TRYWAIT P0, [R0+URZ+0x108], R5 ;  /* 0x00010805000075a7 */ /* 0x0002a600080011ff */
[----:B--2---:R-:W-:Y:S05]  /*32a0*/  @!P0 NANOSLEEP.SYNCS 0x989680 ;  /* 0x009896800000895d */ /* 0x004fea0003900000 */
[----:B------:R-:W2:Y:S02]  /*32b0*/  @!P0 SYNCS.PHASECHK.TRANS64 P0, [R0+URZ+0x108], R5 ;  /* 0x00010805000085a7 */ /* 0x000ea400080010ff */
[----:B--2---:R-:W-:Y:S05]  /*32c0*/  @P0 EXIT ;  /* 0x000000000000094d */ /* 0x004fea0003800000 */
[----:B------:R-:W-:Y:S05]  /*32d0*/  BRA `(.L_x_50) ;  /* 0xfffffffc00e87947 */ /* 0x000fea000383ffff */
.L_x_46:
[----:B------:R-:W-:-:S09]  /*32e0*/  UISETP.NE.AND UP0, UPT, UR6, URZ, UPT ;  /* 0x000000ff0600728c */ /* 0x000fd2000bf05270 */
[----:B------:R-:W-:Y:S05]  /*32f0*/  BRA.U UP0, `(.L_x_51) ;  /* 0x0000000d00787547 */ /* 0x000fea000b800000 */
[----:B------:R-:W-:Y:S01]  /*3300*/  UMOV UR4, 0x40 ;  /* 0x0000004000047882 */ /* 0x000fe20000000000 */
[----:B------:R-:W-:Y:S01]  /*3310*/  NOP ;  /* 0x0000000000007918 */ /* 0x000fe20000000000 */
[----:B------:R-:W-:Y:S01]  /*3320*/  ULEA UR4, UR45, UR4, 0x18 ;  /* 0x000000042d047291 */ /* 0x000fe2000f8ec0ff */
[----:B------:R-:W-:Y:S02]  /*3330*/  UMOV UR5, 0x400 ;  /* 0x0000040000057882 */ /* 0x000fe40000000000 */
[----:B------:R-:W-:-:S06]  /*3340*/  ULEA UR45, UR45, UR5, 0x18 ;  /* 0x000000052d2d7291 */ /* 0x000fcc000f8ec0ff */
[----:B------:R-:W1:Y:S02]  /*3350*/  LDS.U8 R0, [UR4+0x1c] ;  /* 0x00001c04ff007984 */ /* 0x000e640008000000 */
[----:B-1----:R-:W-:-:S13]  /*3360*/  ISETP.NE.AND P0, PT, R0, RZ, PT ;  /* 0x000000ff0000720c */ /* 0x002fda0003f05270 */
[----:B------:R-:W-:Y:S05]  /*3370*/  @P0 BRA `(.L_x_52) ;  /* 0x0000000000580947 */ /* 0x000fea0003800000 */
[----:B------:R-:W-:-:S13]  /*3380*/  ELECT P0, URZ, PT ;  /* 0x0000000000ff782f */ /* 0x000fda0003800000 */
[----:B------:R-:W-:Y:S05]  /*3390*/  @!P0 BRA `(.L_x_53) ;  /* 0x0000000000608947 */ /* 0x000fea0003800000 */
[----:B------:R-:W-:Y:S01]  /*33a0*/  UMOV UR5, 0x10 ;  /* 0x0000001000057882 */ /* 0x000fe20000000000 */
[----:B------:R-:W-:Y:S01]  /*33b0*/  HFMA2 R0, -RZ, RZ, 0, 5.9604644775390625e-08 ;  /* 0x00000001ff007431 */ /* 0x000fe200000001ff */
[----:B------:R-:W-:-:S03]  /*33c0*/  MOV R2, 0xffff ;  /* 0x0000ffff00027802 */ /* 0x000fc60000000f00 */
[----:B------:R-:W-:Y:S04]  /*33d0*/  DEPBAR.LE SB1, 0x36 ;  /* 0x00009d800000791a */ /* 0x000fe80000000000 */
[----:B------:R-:W1:Y:S02]  /*33e0*/  UTCATOMSWS.FIND_AND_SET.ALIGN UP0, UR5, UR5 ;  /* 0x00000005000575e3 */ /* 0x000e640008000800 */
[----:B-1----:R-:W-:Y:S01]  /*33f0*/  MOV R3, UR5 ;  /* 0x0000000500037c02 */ /* 0x002fe20008000f00 */
[----:B------:R-:W-:Y:S06]  /*3400*/  BRA.U UP0, `(.L_x_54) ;  /* 0x0000000100187547 */ /* 0x000fec000b800000 */
.L_x_55:
[----:B------:R-:W-:Y:S05]  /*3410*/  NANOSLEEP 0x64 ;  /* 0x000000640000795d */ /* 0x000fea0003800000 */
[----:B------:R-:W-:-:S05]  /*3420*/  UMOV UR5, 0x10 ;  /* 0x0000001000057882 */ /* 0x000fca0000000000 */
[----:B------:R-:W-:Y:S04]  /*3430*/  DEPBAR.LE SB1, 0x36 ;  /* 0x00009d800000791a */ /* 0x000fe80000000000 */
[----:B------:R-:W1:Y:S02]  /*3440*/  UTCATOMSWS.FIND_AND_SET.ALIGN UP0, UR5, UR5 ;  /* 0x00000005000575e3 */ /* 0x000e640008000800 */
[----:B-1----:R-:W-:Y:S01]  /*3450*/  MOV R3, UR5 ;  /* 0x0000000500037c02 */ /* 0x002fe20008000f00 */
[----:B------:R-:W-:Y:S05]  /*3460*/  BRA.U !UP0, `(.L_x_55) ;  /* 0xfffffffd08e87547 */ /* 0x000fea000b83ffff */
.L_x_54:
[-C--:B------:R-:W-:Y:S02]  /*3470*/  SHF.L.U32 R2, R2, R3.reuse, RZ ;  /* 0x0000000302027219 */ /* 0x080fe400000006ff */
[----:B------:R-:W-:Y:S01]  /*3480*/  SHF.L.U32 R0, R0, R3, RZ ;  /* 0x0000000300007219 */ /* 0x000fe200000006ff */
[----:B------:R-:W-:Y:S02]  /*3490*/  IMAD.SHL.U32 R3, R3, 0x20, RZ ;  /* 0x0000002003037824 */ /* 0x000fe400078e00ff */
[----:B------:R1:W-:Y:S04]  /*34a0*/  ATOMS.OR RZ, [UR4+0x14], R2 ;  /* 0x00001402ffff798c */ /* 0x0003e8000b000004 */
[----:B------:R1:W-:Y:S04]  /*34b0*/  ATOMS.OR RZ, [UR4+0x18], R0 ;  /* 0x00001800ffff798c */ /* 0x0003e8000b000004 */
[----:B------:R1:W-:Y:S01]  /*34c0*/  STS [UR45+0x150], R3 ;  /* 0x00015003ff007988 */ /* 0x0003e2000800082d */
[----:B------:R-:W-:Y:S05]  /*34d0*/  BRA `(.L_x_53) ;  /* 0x0000000000107947 */ /* 0x000fea0003800000 */
.L_x_52:
[----:B------:R-:W-:Y:S02]  /*34e0*/  MOV R0, 0xffffffff ;  /* 0xffffffff00007802 */ /* 0x000fe40000000f00 */
[----:B------:R-:W-:-:S03]  /*34f0*/  MOV R2, 0x3520 ;  /* 0x0000352000027802 */ /* 0x000fc60000000f00 */
[----:B------:R1:W-:Y:S04]  /*3500*/  STS [UR45+0x150], R0 ;  /* 0x00015000ff007988 */ /* 0x0003e8000800082d */
[----:B-1-3-5:R-:W-:Y:S05]  /*3510*/  CALL.REL.NOINC `($__internal_1_$__cuda_sm10x_tcgen05_guardrail_trap_phase_invalid_during_alloc) ;  /* 0x0000004c00d07944 */ /* 0x02afea0003c00000 */
.L_x_53:
[----:B------:R-:W-:Y:S05]  /*3520*/  WARPSYNC.ALL ;  /* 0x0000000000007948 */ /* 0x000fea0003800000 */
[----:B------:R-:W2:Y:S01]  /*3530*/  S2UR UR6, SR_CgaCtaId ;  /* 0x00000000000679c3 */ /* 0x000ea20000008800 */
[----:B------:R-:W-:Y:S01]  /*3540*/  UMOV UR4, 0x400 ;  /* 0x0000040000047882 */ /* 0x000fe20000000000 */
[----:B------:R-:W-:-:S06]  /*3550*/  NOP ;  /* 0x0000000000007918 */ /* 0x000fcc0000000000 */
[----:B------:R-:W-:Y:S06]  /*3560*/  BAR.ARV 0x6, 0xa0 ;  /* 0x0182800000007b1d */ /* 0x000fec0000002000 */
[----:B------:R-:W-:Y:S01]  /*3570*/  IMAD.MOV.U32 R8, RZ, RZ, 0x1 ;  /* 0x00000001ff087424 */ /* 0x000fe200078e00ff */
[----:B------:R-:W-:Y:S01]  /*3580*/  UMOV UR15, URZ ;  /* 0x000000ff000f7c82 */ /* 0x000fe20008000000 */
[----:B------:R-:W-:Y:S01]  /*3590*/  UMOV UR14, URZ ;  /* 0x000000ff000e7c82 */ /* 0x000fe20008000000 */
[----:B------:R-:W-:Y:S01]  /*35a0*/  UMOV UR24, 0x0 ;  /* 0x0000000000187882 */ /* 0x000fe20000000000 */
[----:B------:R-:W-:Y:S01]  /*35b0*/  UMOV UR25, 0x4110910 ;  /* 0x0411091000197882 */ /* 0x000fe20000000000 */
[----:B------:R-:W-:Y:S01]  /*35c0*/  UMOV UR22, 0x0 ;  /* 0x0000000000167882 */ /* 0x000fe20000000000 */
[----:B------:R-:W-:Y:S01]  /*35d0*/  UMOV UR23, 0x4110910 ;  /* 0x0411091000177882 */ /* 0x000fe20000000000 */
[----:B------:R-:W-:Y:S01]  /*35e0*/  UMOV UR20, 0x0 ;  /* 0x0000000000147882 */ /* 0x000fe20000000000 */
[----:B------:R-:W-:Y:S01]  /*35f0*/  UMOV UR21, 0x4110910 ;  /* 0x0411091000157882 */ /* 0x000fe20000000000 */
[----:B------:R-:W-:Y:S01]  /*3600*/  UMOV UR18, 0x0 ;  /* 0x0000000000127882 */ /* 0x000fe20000000000 */
[----:B--2---:R-:W-:Y:S01]  /*3610*/  ULEA UR6, UR6, UR4, 0x18 ;  /* 0x0000000406067291 */ /* 0x004fe2000f8ec0ff */
[----:B------:R-:W2:Y:S03]  /*3620*/  LDCU.64 UR4, c[0x0][0x388] ;  /* 0x00007100ff0477ac */ /* 0x000ea60008000a00 */
[----:B------:R-:W-:-:S02]  /*3630*/  UIADD3 UR9, UPT, UPT, UR6, 0x6800, URZ ;  /* 0x0000680006097890 */ /* 0x000fc4000fffe0ff */
[----:B------:R-:W-:-:S03]  /*3640*/  UIADD3 UR10, UPT, UPT, UR6, 0x1e800, URZ ;  /* 0x0001e800060a7890 */ /* 0x000fc6000fffe0ff */
[----:B------:R-:W1:Y:S01]  /*3650*/  LDS R9, [UR6+0x150] ;  /* 0x00015006ff097984 */ /* 0x000e620008000800 */
[----:B------:R-:W-:Y:S02]  /*3660*/  USHF.R.U32.HI UR9, URZ, 0x4, UR9 ;  /* 0x00000004ff097899 */ /* 0x000fe40008011609 */
[----:B------:R-:W-:Y:S02]  /*3670*/  USHF.R.U32.HI UR10, URZ, 0x4, UR10 ;  /* 0x00000004ff0a7899 */ /* 0x000fe4000801160a */
[----:B------:R-:W-:Y:S02]  /*3680*/  ULOP3.LUT UR9, UR9, 0x3fff, URZ, 0xc0, !UPT ;  /* 0x00003fff09097892 */ /* 0x000fe4000f8ec0ff */
[----:B------:R-:W-:Y:S02]  /*3690*/  ULOP3.LUT UR10, UR10, 0x3fff, URZ, 0xc0, !UPT ;  /* 0x00003fff0a0a7892 */ /* 0x000fe4000f8ec0ff */
[----:B------:R-:W-:Y:S02]  /*36a0*/  ULOP3.LUT UR9, UR9, 0x10000, URZ, 0xfc, !UPT ;  /* 0x0001000009097892 */ /* 0x000fe4000f8efcff */
[----:B--2---:R-:W-:-:S02]  /*36b0*/  UIADD3 UR7, UPT, UPT, UR4, 0x1f, URZ ;  /* 0x0000001f04077890 */ /* 0x004fc4000fffe0ff */
[----:B------:R-:W-:Y:S02]  /*36c0*/  ULOP3.LUT UR10, UR10, 0x1000000, URZ, 0xfc, !UPT ;  /* 0x010000000a0a7892 */ /* 0x000fe4000f8efcff */
[----:B------:R-:W-:Y:S01]  /*36d0*/  USHF.R.S32.HI UR4, URZ, 0x1f, UR7 ;  /* 0x0000001fff047899 */ /* 0x000fe20008011407 */
[----:B------:R-:W-:-:S03]  /*36e0*/  UMOV UR19, 0x4110910 ;  /* 0x0411091000137882 */ /* 0x000fc60000000000 */
[----:B------:R-:W-:-:S04]  /*36f0*/  ULEA.HI UR7, UR4, UR7, URZ, 0x5 ;  /* 0x0000000704077291 */ /* 0x000fc8000f8f28ff */
[----:B------:R-:W-:-:S03]  /*3700*/  USHF.R.S32.HI UR7, URZ, 0x5, UR7 ;  /* 0x00000005ff077899 */ /* 0x000fc60008011407 */
[----:B------:R-:W2:Y:S01]  /*3710*/  LDCU UR4, c[0x0][0x390] ;  /* 0x00007200ff0477ac */ /* 0x000ea20008000800 */
[----:B------:R-:W-:Y:S02]  /*3720*/  UIMAD UR7, UR7, UR5, URZ ;  /* 0x00000005070772a4 */ /* 0x000fe4000f8e02ff */
[----:B------:R-:W-:-:S04]  /*3730*/  UIADD3 UR5, UPT, UPT, UR6, 0x108, URZ ;  /* 0x0000010806057890 */ /* 0x000fc8000fffe0ff */
[----:B------:R-:W-:Y:S01]  /*3740*/  UPRMT UR5, URZ, 0x654, UR5 ;  /* 0x00000654ff057896 */ /* 0x000fe20008000005 */
[C---:B-1----:R-:W-:Y:S01]  /*3750*/  VIADD R3, R9.reuse, 0x40 ;  /* 0x0000004009037836 */ /* 0x042fe20000000000 */
[----:B------:R-:W-:Y:S01]  /*3760*/  LOP3.LUT R2, R9, 0xffff, RZ, 0xc0, !PT ;  /* 0x0000ffff09027812 */ /* 0x000fe200078ec0ff */
[----:B--2---:R-:W-:-:S03]  /*3770*/  UIMAD UR4, UR7, UR4, URZ ;  /* 0x00000004070472a4 */ /* 0x004fc6000f8e02ff */
[----:B------:R-:W-:Y:S01]  /*3780*/  LOP3.LUT R3, R3, 0xffff, RZ, 0xc0, !PT ;  /* 0x0000ffff03037812 */ /* 0x000fe200078ec0ff */
[----:B------:R-:W-:-:S04]  /*3790*/  UIADD3 UR16, UPT, UPT, UR4, -0x1, URZ ;  /* 0xffffffff04107890 */ /* 0x000fc8000fffe0ff */
[----:B------:R1:W-:Y:S01]  /*37a0*/  STL.64 [R1], R2 ;  /* 0x0000000201007387 */ /* 0x0003e20000100a00 */
[----:B------:R-:W-:Y:S01]  /*37b0*/  UISETP.GE.AND UP2, UPT, UR4, 0x1, UPT ;  /* 0x000000010400788c */ /* 0x000fe2000bf46270 */
[----:B-1----:R-:W-:-:S10]  /*37c0*/  CS2R R2, SRZ ;  /* 0x0000000000027805 */ /* 0x002fd4000001ff00 */
.L_x_62:
[----:B-1----:R-:W-:-:S04]  /*37d0*/  SHF.L.U32 R5, R3, 0x1f, RZ ;  /* 0x0000001f03057819 */ /* 0x002fc800000006ff */
[----:B------:R-:W1:Y:S02]  /*37e0*/  SYNCS.PHASECHK.TRANS64.TRYWAIT P0, [UR6+0x100], R5 ;  /* 0x00010005ff0075a7 */ /* 0x000e640008001106 */
[----:B-12-4-:R-:W-:Y:S05]  /*37f0*/  @!P0 BRA `(.L_x_56) ;  /* 0x0000004400b48947 */ /* 0x016fea0003800000 */
.L_x_147:
[----:B-1----:R-:W1:Y:S01]  /*3800*/  LDS.128 R4, [UR6+0x140] ;  /* 0x00014006ff047984 */ /* 0x002e620008000c00 */
[----:B------:R-:W-:Y:S01]  /*3810*/  ULEA UR8, UR15, UR6, 0x3 ;  /* 0x000000060f087291 */ /* 0x000fe2000f8e18ff */
[----:B------:R-:W-:Y:S01]  /*3820*/  SHF.L.U32 R0, R8, 0x1f, RZ ;  /* 0x0000001f08007819 */ /* 0x000fe200000006ff */
[----:B------:R-:W-:Y:S01]  /*3830*/  @!PT LDS RZ, [RZ] ;  /* 0x00000000fffff984 */ /* 0x000fe20000000800 */
[----:B------:R-:W-:Y:S01]  /*3840*/  @!PT LDS RZ, [RZ] ;  /* 0x00000000fffff984 */ /* 0x000fe20000000800 */
[----:B------:R-:W-:Y:S01]  /*3850*/  @!PT LDS RZ, [RZ] ;  /* 0x00000000fffff984 */ /* 0x000fe20000000800 */
[----:B------:R-:W-:Y:S01]  /*3860*/  @!PT LDS RZ, [RZ] ;  /* 0x00000000fffff984 */ /* 0x000fe20000000800 */
[----:B------:R2:W-:Y:S06]  /*3870*/  MEMBAR.ALL.CTA ;  /* 0x0000000000007992 */ /* 0x0005ec0000008000 */
[----:B--2---:R-:W2:Y:S02]  /*3880*/  FENCE.VIEW.ASYNC.S ;  /* 0x00000000000073c6 */ /* 0x004ea40000000000 */
[----:B--2---:R-:W-:Y:S01]  /*3890*/  SYNCS.ARRIVE.TRANS64.RED.A1T0 RZ, [UR5], RZ ;  /* 0x000000ffffff79a7 */ /* 0x004fe20008100405 */
[----:B------:R-:W2:Y:S01]  /*38a0*/  SYNCS.PHASECHK.TRANS64.TRYWAIT P0, [UR8+0x120], R0 ;  /* 0x00012000ff0075a7 */ /* 0x000ea20008001108 */
[----:B-1----:R-:W-:Y:S01]  /*38b0*/  LOP3.LUT P3, RZ, R6, 0x1, RZ, 0xc0, !PT ;  /* 0x0000000106ff7812 */ /* 0x002fe2000786c0ff */
[----:B--2---:R-:W-:-:S12]  /*38c0*/  @!P0 BRA `(.L_x_57) ;  /* 0x0000004400988947 */ /* 0x004fd80003800000 */
.L_x_149:
[----:B------:R-:W-:Y:S05]  /*38d0*/  BRA.U !UP2, `(.L_x_58) ;  /* 0x000000010af07547 */ /* 0x000fea000b800000 */
[----:B-1----:R-:W-:Y:S01]  /*38e0*/  IMAD.U32 R0, RZ, RZ, UR15 ;  /* 0x0000000fff007e24 */ /* 0x002fe2000f8e00ff */
[----:B------:R-:W-:-:S04]  /*38f0*/  ULEA UR4, UR14, UR6, 0x3 ;  /* 0x000000060e047291 */ /* 0x000fc8000f8e18ff */
[----:B------:R-:W-:Y:S02]  /*3900*/  LEA R4, R0, R1, 0x2 ;  /* 0x0000000100047211 */ /* 0x000fe400078e10ff */
[----:B------:R-:W-:-:S04]  /*3910*/  SHF.L.U32 R0, R2, 0x1f, RZ ;  /* 0x0000001f02007819 */ /* 0x000fc800000006ff */
[----:B------:R-:W5:Y:S01]  /*3920*/  LDL R4, [R4] ;  /* 0x0000000004047983 */ /* 0x000f620000100800 */
[----:B------:R1:W2:Y:S01]  /*3930*/  SYNCS.PHASECHK.TRANS64.TRYWAIT P2, [UR4], R0 ;  /* 0x00000000ff0075a7 */ /* 0x0002a20008041104 */
[----:B------:R-:W-:Y:S01]  /*3940*/  UPLOP3.LUT UP3, UPT, UPT, UPT, UPT, 0x40, 0x4 ;  /* 0x000000000004789c */ /* 0x000fe20003f6e870 */
[----:B------:R-:W-:Y:S01]  /*3950*/  UMOV UR13, UR16 ;  /* 0x00000010000d7c82 */ /* 0x000fe20008000000 */
[----:B------:R-:W-:-:S09]  /*3960*/  UMOV UR12, UR14 ;  /* 0x0000000e000c7c82 */ /* 0x000fd20008000000 */
.L_x_61:
[----:B----4-:R-:W-:Y:S01]  /*3970*/  ULEA UR7, UR12, UR6, 0x3 ;  /* 0x000000060c077291 */ /* 0x010fe2000f8e18ff */
[----:B-12---:R-:W-:Y:S11]  /*3980*/  @P2 BRA `(.L_x_59) ;  /* 0x00000000000c2947 */ /* 0x006ff60003800000 */
[----:B------:R-:W-:Y:S04]  /*3990*/  SHF.L.U32 R5, R2, 0x1f, RZ ;  /* 0x0000001f02057819 */ /* 0x000fe800000006ff */
[----:B------:R-:W2:Y:S02]  /*39a0*/  SYNCS.PHASECHK.TRANS64.TRYWAIT P0, [UR7], R5 ;  /* 0x00000005ff0075a7 */ /* 0x000ea40008001107 */
[----:B--2---:R-:W-:Y:S05]  /*39b0*/  @!P0 BRA `(.L_x_60) ;  /* 0x0000004400748947 */ /* 0x004fea0003800000 */
.L_x_59:
[----:B------:R-:W-:Y:S01]  /*39c0*/  UISETP.NE.AND UP0, UPT, UR13, URZ, UPT ;  /* 0x000000ff0d00728c */ /* 0x000fe2000bf05270 */
[----:B------:R-:W-:Y:S01]  /*39d0*/  PLOP3.LUT P2, PT, PT, PT, PT, 0x80, 0x8 ;  /* 0x000000000008781c */ /* 0x000fe20003f4f070 */
[----:B------:R-:W-:Y:S01]  /*39e0*/  UIADD3 UR14, UPT, UPT, UR12, 0x1, URZ ;  /* 0x000000010c0e7890 */ /* 0x000fe2000fffe0ff */
[----:B------:R-:W-:Y:S03]  /*39f0*/  ELECT P1, URZ, PT ;  /* 0x0000000000ff782f */ /* 0x000fe60003820000 */
[----:B------:R-:W-:Y:S01]  /*3a00*/  UISETP.NE.AND UP1, UPT, UR14, 0xc, UPT ;  /* 0x0000000c0e00788c */ /* 0x000fe2000bf25270 */
[----:B------:R-:W-:Y:S01]  /*3a10*/  PLOP3.LUT P0, PT, PT, PT, UP0, 0x80, 0x8 ;  /* 0x000000000008781c */ /* 0x000fe20003f0f008 */
[----:B------:R-:W-:Y:S02]  /*3a20*/  ULEA UR26, UR12, UR10, 0x9 ;  /* 0x0000000a0c1a7291 */ /* 0x000fe4000f8e48ff */
[----:B------:R-:W-:Y:S02]  /*3a30*/  USEL UR11, URZ, 0x1, UP1 ;  /* 0x00000001ff0b7887 */ /* 0x000fe40008800000 */
[----:B------:R-:W-:Y:S02]  /*3a40*/  USEL UR14, UR14, URZ, UP1 ;  /* 0x000000ff0e0e7287 */ /* 0x000fe40008800000 */
[----:B------:R-:W-:Y:S02]  /*3a50*/  ULEA UR28, UR12, UR9, 0x9 ;  /* 0x000000090c1c7291 */ /* 0x000fe4000f8e48ff */
[----:B------:R-:W-:Y:S01]  /*3a60*/  @UP0 ULEA UR4, UR14, UR6, 0x3 ;  /* 0x000000060e040291 */ /* 0x000fe2000f8e18ff */
[----:B------:R-:W-:Y:S01]  /*3a70*/  LOP3.LUT R2, R2, UR11, RZ, 0x3c, !PT ;  /* 0x0000000b02027c12 */ /* 0x000fe2000f8e3cff */
[----:B------:R-:W-:Y:S02]  /*3a80*/  UIADD3 UR36, UPT, UPT, UR26, 0x40, URZ ;  /* 0x000000401a247890 */ /* 0x000fe4000fffe0ff */
[----:B------:R-:W-:Y:S01]  /*3a90*/  UIADD3 UR34, UPT, UPT, UR28, 0x2, URZ ;  /* 0x000000021c227890 */ /* 0x000fe2000fffe0ff */
[----:B-1----:R-:W-:Y:S01]  /*3aa0*/  @P0 SHF.L.U32 R0, R2, 0x1f, RZ ;  /* 0x0000001f02000819 */ /* 0x002fe200000006ff */
[----:B------:R-:W-:Y:S02]  /*3ab0*/  UIADD3 UR32, UPT, UPT, UR26, 0x80, URZ ;  /* 0x000000801a207890 */ /* 0x000fe4000fffe0ff */
[----:B------:R-:W-:Y:S01]  /*3ac0*/  UIADD3 UR30, UPT, UPT, UR28, 0x4, URZ ;  /* 0x000000041c1e7890 */ /* 0x000fe2000fffe0ff */
[----:B------:R4:W1:Y:S01]  /*3ad0*/  @P0 SYNCS.PHASECHK.TRANS64.TRYWAIT P2, [UR4], R0 ;  /* 0x00000000ff0005a7 */ /* 0x0008620008041104 */
[----:B------:R-:W-:Y:S02]  /*3ae0*/  ELECT P0, URZ, PT ;  /* 0x0000000000ff782f */ /* 0x000fe40003800000 */
[C---:B-----5:R-:W-:Y:S01]  /*3af0*/  @P1 R2UR.BROADCAST UR4, R4.reuse ;  /* 0x00000000040412ca */ /* 0x060fe200008e0000 */
[----:B------:R-:W-:Y:S10]  /*3b00*/  UIADD3 UR7, UPT, UPT, UR7, 0x60, URZ ;  /* 0x0000006007077890 */ /* 0x000ff4000fffe0ff */
[C---:B------:R-:W-:Y:S02]  /*3b10*/  @P0 R2UR.BROADCAST UR11, R4.reuse ;  /* 0x00000000040b02ca */ /* 0x040fe400008e0000 */
[----:B------:R-:W-:Y:S01]  /*3b20*/  ELECT P0, URZ, PT ;  /* 0x0000000000ff782f */ /* 0x000fe20003800000 */
[----:B------:R-:W-:Y:S01]  /*3b30*/  UMOV UR27, 0x20004020 ;  /* 0x20004020001b7882 */ /* 0x000fe20000000000 */
[----:B------:R-:W-:Y:S01]  /*3b40*/  UMOV UR29, 0x40004040 ;  /* 0x40004040001d7882 */ /* 0x000fe20000000000 */
[----:B------:R-:W-:Y:S01]  /*3b50*/  UMOV UR37, 0x20004020 ;  /* 0x2000402000257882 */ /* 0x000fe20000000000 */
[----:B------:R-:W-:Y:S01]  /*3b60*/  UMOV UR35, 0x40004040 ;  /* 0x4000404000237882 */ /* 0x000fe20000000000 */
[----:B------:R-:W-:Y:S01]  /*3b70*/  UMOV UR33, 0x20004020 ;  /* 0x2000402000217882 */ /* 0x000fe20000000000 */
[----:B------:R-:W-:Y:S01]  /*3b80*/  UMOV UR31, 0x40004040 ;  /* 0x40004040001f7882 */ /* 0x000fe20000000000 */
[----:B------:R-:W-:Y:S01]  /*3b90*/  UMOV UR12, UR14 ;  /* 0x0000000e000c7c82 */ /* 0x000fe20008000000 */
[----:B------:R2:W-:Y:S01]  /*3ba0*/  UTCHMMA gdesc[UR28], gdesc[UR26], tmem[UR4], tmem[UR24], idesc[UR25], UP3 ;  /* 0x00ff181a1c0075ea */ /* 0x0005e20009800004 */
[----:B------:R-:W-:Y:S02]  /*3bb0*/  UPLOP3.LUT UP3, UPT, UPT, UPT, UPT, 0x80, 0x8 ;  /* 0x000000000008789c */ /* 0x000fe40003f6f070 */
[----:B------:R3:W-:Y:S01]  /*3bc0*/  UTCHMMA gdesc[UR34], gdesc[UR36], tmem[UR11], tmem[UR22], idesc[UR23], UPT ;  /* 0x00ff1624220075ea */ /* 0x0007e2000b80000b */
[----:B--2---:R-:W-:Y:S01]  /*3bd0*/  UIADD3 UR26, UPT, UPT, UR26, 0xc0, URZ ;  /* 0x000000c01a1a7890 */ /* 0x004fe2000fffe0ff */
[C---:B------:R-:W-:Y:S02]  /*3be0*/  @P0 R2UR.BROADCAST UR4, R4.reuse ;  /* 0x00000000040402ca */ /* 0x040fe400008e0000 */
[----:B------:R-:W-:Y:S11]  /*3bf0*/  ELECT P0, URZ, PT ;  /* 0x0000000000ff782f */ /* 0x000ff60003800000 */
[----:B------:R-:W-:Y:S02]  /*3c00*/  @!UPT UIADD3 URZ, UPT, UPT, URZ, URZ, URZ ;  /* 0x000000fffffff290 */ /* 0x000fe4000fffe0ff */
[----:B---3--:R-:W-:Y:S01]  /*3c10*/  @P0 R2UR.BROADCAST UR11, R4 ;  /* 0x00000000040b02ca */ /* 0x008fe200008e0000 */
[----:B------:R-:W-:Y:S01]  /*3c20*/  UIADD3 UR28, UPT, UPT, UR28, 0x6, URZ ;  /* 0x000000061c1c7890 */ /* 0x000fe2000fffe0ff */
[----:B------:R2:W-:Y:S11]  /*3c30*/  UTCHMMA gdesc[UR30], gdesc[UR32], tmem[UR4], tmem[UR20], idesc[UR21], UPT ;  /* 0x00ff14201e0075ea */ /* 0x0005f6000b800004 */
[----:B------:R4:W-:Y:S01]  /*3c40*/  UTCHMMA gdesc[UR28], gdesc[UR26], tmem[UR11], tmem[UR18], idesc[UR19], UPT ;  /* 0x00ff121a1c0075ea */ /* 0x0009e2000b80000b */
[----:B------:R4:W-:Y:S01]  /*3c50*/  UTCBAR [UR7], URZ ;  /* 0x000000ff070073e9 */ /* 0x0009e200080000ff */
[----:B--2---:R-:W-:Y:S02]  /*3c60*/  UIADD3 UR4, UPT, UPT, UR13, 0x1, URZ ;  /* 0x000000010d047890 */ /* 0x004fe4000fffe0ff */
[----:B------:R-:W-:Y:S02]  /*3c70*/  UIADD3 UR13, UPT, UPT, UR13, -0x1, URZ ;  /* 0xffffffff0d0d7890 */ /* 0x000fe4000fffe0ff */
[----:B------:R-:W-:Y:S09]  /*3c80*/  UISETP.GT.U32.AND UP0, UPT, UR4, 0x1, UPT ;  /* 0x000000010400788c */ /* 0x000ff2000bf04070 */
[----:B------:R-:W-:Y:S05]  /*3c90*/  BRA.U UP0, `(.L_x_61) ;  /* 0xfffffffd00347547 */ /* 0x000fea000b83ffff */
.L_x_58:
[----:B------:R-:W-:Y:S01]  /*3ca0*/  UIADD3 UR15, UPT, UPT, UR15, 0x1, URZ ;  /* 0x000000010f0f7890 */ /* 0x000fe2000fffe0ff */
[----:B------:R-:W-:Y:S01]  /*3cb0*/  LOP3.LUT R3, R3, 0x1, RZ, 0x3c, !PT ;  /* 0x0000000103037812 */ /* 0x000fe200078e3cff */
[----:B------:R-:W-:Y:S02]  /*3cc0*/  UIADD3 UR8, UPT, UPT, UR8, 0x110, URZ ;  /* 0x0000011008087890 */ /* 0x000fe4000fffe0ff */
[----:B------:R-:W-:-:S04]  /*3cd0*/  UISETP.NE.AND UP0, UPT, UR15, 0x2, UPT ;  /* 0x000000020f00788c */ /* 0x000fc8000bf05270 */
[----:B------:R-:W-:Y:S02]  /*3ce0*/  USEL UR4, URZ, 0x1, UP0 ;  /* 0x00000001ff047887 */ /* 0x000fe40008000000 */
[----:B------:R-:W-:Y:S01]  /*3cf0*/  USEL UR15, UR15, URZ, UP0 ;  /* 0x000000ff0f0f7287 */ /* 0x000fe20008000000 */
[----:B------:R2:W-:Y:S03]  /*3d00*/  UTCBAR [UR8], URZ ;  /* 0x000000ff080073e9 */ /* 0x0005e600080000ff */
[----:B------:R-:W-:Y:S01]  /*3d10*/  LOP3.LUT R8, R8, UR4, RZ, 0x3c, !PT ;  /* 0x0000000408087c12 */ /* 0x000fe2000f8e3cff */
[----:B------:R-:W-:Y:S07]  /*3d20*/  @P3 BRA `(.L_x_62) ;  /* 0xfffffff800a83947 */ /* 0x000fee000383ffff */
[----:B------:R-:W3:Y:S01]  /*3d30*/  S2UR UR4, SR_CgaCtaId ;  /* 0x00000000000479c3 */ /* 0x000ee20000008800 */
[----:B------:R-:W-:Y:S01]  /*3d40*/  ELECT P0, URZ, PT ;  /* 0x0000000000ff782f */ /* 0x000fe20003800000 */
[----:B-1--4-:R-:W-:Y:S01]  /*3d50*/  IMAD.MOV.U32 R0, RZ, RZ, 0x1 ;  /* 0x00000001ff007424 */ /* 0x012fe200078e00ff */
[----:B------:R-:W-:Y:S01]  /*3d60*/  UIADD3 UR6, UPT, UPT, UR6, 0x120, URZ ;  /* 0x0000012006067890 */ /* 0x000fe2000fffe0ff */
[----:B------:R-:W-:Y:S01]  /*3d70*/  SHF.L.U32 R3, R8, 0x1f, RZ ;  /* 0x0000001f08037819 */ /* 0x000fe200000006ff */
[----:B------:R-:W-:-:S03]  /*3d80*/  UMOV UR5, 0x40 ;  /* 0x0000004000057882 */ /* 0x000fc60000000000 */
[----:B------:R-:W-:Y:S01]  /*3d90*/  UVIRTCOUNT.DEALLOC.SMPOOL 0x80 ;  /* 0x000000800000784c */ /* 0x000fe20000000000 */
[----:B---3--:R-:W-:Y:S02]  /*3da0*/  ULEA UR4, UR4, UR5, 0x18 ;  /* 0x0000000504047291 */ /* 0x008fe4000f8ec0ff */
[----:B------:R-:W-:-:S07]  /*3db0*/  ULEA UR5, UR15, UR6, 0x3 ;  /* 0x000000060f057291 */ /* 0x000fce000f8e18ff */
[----:B------:R1:W-:Y:S02]  /*3dc0*/  @P0 STS.U8 [UR4+0x1c], R0 ;  /* 0x00001c00ff000988 */ /* 0x0003e40008000004 */
[----:B------:R-:W3:Y:S02]  /*3dd0*/  SYNCS.PHASECHK.TRANS64.TRYWAIT P0, [UR5], R3 ;  /* 0x00000003ff0075a7 */ /* 0x000ee40008001105 */
[----:B-1-3--:R-:W-:Y:S05]  /*3de0*/  @!P0 BRA `(.L_x_63) ;  /* 0x0000004000808947 */ /* 0x00afea0003800000 */
.L_x_152:
[----:B------:R-:W-:-:S04]  /*3df0*/  UIADD3 UR7, UPT, UPT, UR15, 0x1, URZ ;  /* 0x000000010f077890 */ /* 0x000fc8000fffe0ff */
[----:B------:R-:W-:-:S04]  /*3e00*/  UISETP.NE.AND UP0, UPT, UR7, 0x2, UPT ;  /* 0x000000020700788c */ /* 0x000fc8000bf05270 */
[----:B------:R-:W-:Y:S02]  /*3e10*/  USEL UR5, URZ, 0x1, UP0 ;  /* 0x00000001ff057887 */ /* 0x000fe40008000000 */
[----:B------:R-:W-:-:S04]  /*3e20*/  USEL UR7, UR7, URZ, UP0 ;  /* 0x000000ff07077287 */ /* 0x000fc80008000000 */
[----:B------:R-:W-:Y:S01]  /*3e30*/  ULEA UR7, UR7, UR6, 0x3 ;  /* 0x0000000607077291 */ /* 0x000fe2000f8e18ff */
[----:B-1----:R-:W-:-:S04]  /*3e40*/  LOP3.LUT R3, R8, UR5, RZ, 0x3c, !PT ;  /* 0x0000000508037c12 */ /* 0x002fc8000f8e3cff */
[----:B------:R-:W-:-:S04]  /*3e50*/  SHF.L.U32 R3, R3, 0x1f, RZ ;  /* 0x0000001f03037819 */ /* 0x000fc800000006ff */
[----:B------:R-:W1:Y:S02]  /*3e60*/  SYNCS.PHASECHK.TRANS64.TRYWAIT P0, [UR7], R3 ;  /* 0x00000003ff0075a7 */ /* 0x000e640008001107 */
[----:B-1----:R-:W-:Y:S05]  /*3e70*/  @!P0 BRA `(.L_x_64) ;  /* 0x0000004000748947 */ /* 0x002fea0003800000 */
.L_x_154:
[----:B------:R-:W-:Y:S01]  /*3e80*/  NOP ;  /* 0x0000000000007918 */ /* 0x000fe20000000000 */
[----:B-1----:R-:W1:Y:S01]  /*3e90*/  LDS R0, [UR4+0x14] ;  /* 0x00001404ff007984 */ /* 0x002e620008000800 */
[----:B------:R-:W-:Y:S01]  /*3ea0*/  LOP3.LUT R2, R9, 0xffff, RZ, 0xc0, !PT ;  /* 0x0000ffff09027812 */ /* 0x000fe200078ec0ff */
[----:B------:R-:W-:Y:S02]  /*3eb0*/  IMAD.MOV.U32 R3, RZ, RZ, 0xffff ;  /* 0x0000ffffff037424 */ /* 0x000fe400078e00ff */
[----:B------:R-:W-:Y:S01]  /*3ec0*/  IMAD.MOV.U32 R5, RZ, RZ, 0x1 ;  /* 0x00000001ff057424 */ /* 0x000fe200078e00ff */
[----:B------:R-:W-:-:S04]  /*3ed0*/  SHF.R.U32.HI R2, RZ, 0x5, R2 ;  /* 0x00000005ff027819 */ /* 0x000fc80000011602 */
[-C--:B------:R-:W-:Y:S02]  /*3ee0*/  SHF.L.U32 R3, R3, R2.reuse, RZ ;  /* 0x0000000203037219 */ /* 0x080fe400000006ff */
[----:B------:R-:W-:Y:S02]  /*3ef0*/  SHF.L.U32 R5, R5, R2, RZ ;  /* 0x0000000205057219 */ /* 0x000fe400000006ff */
[----:B-1----:R-:W-:-:S04]  /*3f00*/  LOP3.LUT R0, R0, R3, RZ, 0xc0, !PT ;  /* 0x0000000300007212 */ /* 0x002fc800078ec0ff */
[----:B------:R-:W-:-:S13]  /*3f10*/  ISETP.NE.AND P0, PT, R0, R3, PT ;  /* 0x000000030000720c */ /* 0x000fda0003f05270 */
[----:B------:R-:W-:Y:S05]  /*3f20*/  @P0 BRA `(.L_x_65) ;  /* 0x00000000005c0947 */ /* 0x000fea0003800000 */
[----:B------:R-:W1:Y:S02]  /*3f30*/  LDS R0, [UR4+0x18] ;  /* 0x00001804ff007984 */ /* 0x000e640008000800 */
[----:B-1----:R-:W-:-:S04]  /*3f40*/  LOP3.LUT R0, R0, R5, RZ, 0xc0, !PT ;  /* 0x0000000500007212 */ /* 0x002fc800078ec0ff */
[----:B------:R-:W-:-:S13]  /*3f50*/  ISETP.NE.AND P0, PT, R0, R5, PT ;  /* 0x000000050000720c */ /* 0x000fda0003f05270 */
[----:B------:R-:W-:Y:S05]  /*3f60*/  @P0 BRA `(.L_x_66) ;  /* 0x0000000000400947 */ /* 0x000fea0003800000 */
[----:B--2---:R-:W-:Y:S01]  /*3f70*/  R2UR UR8, R3 ;  /* 0x00000000030872ca */ /* 0x004fe200000e0000 */
[----:B------:R-:W1:Y:S01]  /*3f80*/  S2R R2, SR_LANEID ;  /* 0x0000000000027919 */ /* 0x000e620000000000 */
[----:B------:R-:W-:Y:S01]  /*3f90*/  LOP3.LUT R5, RZ, R5, RZ, 0x33, !PT ;  /* 0x00000005ff057212 */ /* 0x000fe200078e33ff */
[----:B------:R-:W-:Y:S02]  /*3fa0*/  VOTEU.ANY UR7, UPT, PT ;  /* 0x0000000000077886 */ /* 0x000fe400038e0100 */
[----:B------:R-:W-:Y:S01]  /*3fb0*/  UFLO.U32 UR7, UR7 ;  /* 0x00000007000772bd */ /* 0x000fe200080e0000 */
[----:B------:R-:W2:Y:S07]  /*3fc0*/  REDUX UR5, R5 ;  /* 0x00000000050573c4 */ /* 0x000eae0000000000 */
[----:B------:R-:W-:-:S06]  /*3fd0*/  ULOP3.LUT UR8, URZ, UR8, URZ, 0x33, !UPT ;  /* 0x00000008ff087292 */ /* 0x000fcc000f8e33ff */
[----:B------:R-:W-:-:S04]  /*3fe0*/  IMAD.U32 R0, RZ, RZ, UR8 ;  /* 0x00000008ff007e24 */ /* 0x000fc8000f8e00ff */
[----:B------:R-:W3:Y:S02]  /*3ff0*/  REDUX UR6, R0 ;  /* 0x00000000000673c4 */ /* 0x000ee40000000000 */
[----:B------:R4:W-:Y:S01]  /*4000*/  UTCATOMSWS.AND URZ, UR8 ;  /* 0x0000000800ff79e3 */ /* 0x0009e20008000000 */
[----:B-1----:R-:W-:Y:S01]  /*4010*/  ISETP.EQ.U32.AND P0, PT, R2, UR7, PT ;  /* 0x0000000702007c0c */ /* 0x002fe2000bf02070 */
[----:B--2---:R-:W-:Y:S02]  /*4020*/  IMAD.U32 R2, RZ, RZ, UR5 ;  /* 0x00000005ff027e24 */ /* 0x004fe4000f8e00ff */
[----:B---3--:R-:W-:-:S10]  /*4030*/  IMAD.U32 R3, RZ, RZ, UR6 ;  /* 0x00000006ff037e24 */ /* 0x008fd4000f8e00ff */
[----:B------:R4:W-:Y:S04]  /*4040*/  @P0 ATOMS.AND RZ, [UR4+0x14], R3 ;  /* 0x00001403ffff098c */ /* 0x0009e8000a800004 */
[----:B------:R4:W-:Y:S01]  /*4050*/  @P0 ATOMS.AND RZ, [UR4+0x18], R2 ;  /* 0x00001802ffff098c */ /* 0x0009e2000a800004 */
[----:B------:R-:W-:Y:S05]  /*4060*/  BRA `(.L_x_67) ;  /* 0x0000000000147947 */ /* 0x000fea0003800000 */
.L_x_66:
[----:B------:R-:W-:Y:S02]  /*4070*/  MOV R2, 0x4090 ;  /* 0x0000409000027802 */ /* 0x000fe40000000f00 */
[----:B--2--5:R-:W-:Y:S05]  /*4080*/  CALL.REL.NOINC `($__internal_0_$__cuda_sm10x_tcgen05_guardrail_trap_col_being_dealloced_not_returned_by_alloc) ;  /* 0x0000004000e87944 */ /* 0x024fea0003c00000 */
[----:B------:R-:W-:Y:S05]  /*4090*/  BRA `(.L_x_67) ;  /* 0x0000000000087947 */ /* 0x000fea0003800000 */
.L_x_65:
[----:B------:R-:W-:Y:S02]  /*40a0*/  MOV R2, 0x40c0 ;  /* 0x000040c000027802 */ /* 0x000fe40000000f00 */
[----:B--2--5:R-:W-:Y:S05]  /*40b0*/  CALL.REL.NOINC `($__internal_2_$__cuda_sm10x_tcgen05_guardrail_trap_unallocated_columns_being_dealloced) ;  /* 0x0000004000f47944 */ /* 0x024fea0003c00000 */
.L_x_67:
[----:B------:R-:W-:Y:S01]  /*40c0*/  NOP ;  /* 0x0000000000007918 */ /* 0x000fe20000000000 */
[----:B----4-:R-:W-:Y:S05]  /*40d0*/  EXIT ;  /* 0x000000000000794d */ /* 0x010fea0003800000 */
.L_x_51:
[----:B------:R-:W-:-:S09]  /*40e0*/  UISETP.NE.OR UP1, UPT, UR6, 0x3, !UP1 ;  /* 0x000000030600788c */ /* 0x000fd2000cf25670 */
[----:B------:R-:W-:Y:S05]  /*40f0*/  BRA.U UP1, `(.L_x_68) ;  /* 0x0000000d01e87547 */ /* 0x000fea000b800000 */
[----:B------:R-:W1:Y:S01]  /*4100*/  LDC.64 R8, c[0x0][0x888] ;  /* 0x00022200ff087b82 */ /* 0x000e620000000a00 */
[----:B------:R-:W-:Y:S01]  /*4110*/  UMOV UR7, 0x400 ;  /* 0x0000040000077882 */ /* 0x000fe20000000000 */
[----:B------:R-:W-:Y:S01]  /*4120*/  IMAD.MOV.U32 R40, RZ, RZ, 0x1 ;  /* 0x00000001ff287424 */ /* 0x000fe200078e00ff */
[----:B------:R-:W-:Y:S01]  /*4130*/  ULEA UR7, UR45, UR7, 0x18 ;  /* 0x000000072d077291 */ /* 0x000fe2000f8ec0ff */
[----:B------:R-:W-:Y:S01]  /*4140*/  IMAD.MOV.U32 R36, RZ, RZ, RZ ;  /* 0x000000ffff247224 */ /* 0x000fe200078e00ff */
[----:B------:R-:W-:Y:S02]  /*4150*/  UPLOP3.LUT UP0, UPT, UPT, UPT, UPT, 0x40, 0x4 ;  /* 0x000000000004789c */ /* 0x000fe40003f0e870 */
[----:B------:R-:W-:Y:S01]  /*4160*/  UIADD3 UR6, UPT, UPT, UR7, 0x108, URZ ;  /* 0x0000010807067890 */ /* 0x000fe2000fffe0ff */
[----:B-----5:R-:W2:Y:S01]  /*4170*/  LDC.64 R32, c[0x0][0x988] ;  /* 0x00026200ff207b82 */ /* 0x020ea20000000a00 */
[----:B------:R-:W-:Y:S02]  /*4180*/  UMOV UR18, URZ ;  /* 0x000000ff00127c82 */ /* 0x000fe40008000000 */
[----:B------:R-:W-:-:S05]  /*4190*/  UPRMT UR6, URZ, 0x654, UR6 ;  /* 0x00000654ff067896 */ /* 0x000fca0008000006 */
[----:B------:R-:W4:Y:S08]  /*41a0*/  LDC.64 R24, c[0x0][0x980] ;  /* 0x00026000ff187b82 */ /* 0x000f300000000a00 */
[----:B------:R-:W3:Y:S01]  /*41b0*/  LDC R0, c[0x0][0xb30] ;  /* 0x0002cc00ff007b82 */ /* 0x000ee20000000800 */
[----:B-1----:R-:W-:-:S04]  /*41c0*/  ISETP.NE.U32.AND P0, PT, R8, RZ, PT ;  /* 0x000000ff0800720c */ /* 0x002fc80003f05070 */
[----:B------:R-:W-:-:S03]  /*41d0*/  ISETP.NE.AND.EX P0, PT, R9, RZ, PT, P0 ;  /* 0x000000ff0900720c */ /* 0x000fc60003f05300 */
[----:B------:R-:W1:Y:S01]  /*41e0*/  LDC R37, c[0x0][0x370] ;  /* 0x0000dc00ff257b82 */ /* 0x000e620000000800 */
[C---:B--2---:R-:W-:Y:S02]  /*41f0*/  ISETP.NE.AND P2, PT, R33.reuse, 0x1, PT ;  /* 0x000000012100780c */ /* 0x044fe40003f45270 */
[----:B------:R-:W-:Y:S01]  /*4200*/  R2UR UR4, R33 ;  /* 0x00000000210472ca */ /* 0x000fe200000e0000 */
[----:B------:R-:W-:-:S04]  /*4210*/  IMAD.MOV.U32 R33, RZ, RZ, 0x2000 ;  /* 0x00002000ff217424 */ /* 0x000fc800078e00ff */
[----:B------:R-:W2:Y:S01]  /*4220*/  LDC R2, c[0x0][0xb0c] ;  /* 0x0002c300ff027b82 */ /* 0x000ea20000000800 */
[----:B----4-:R-:W-:Y:S01]  /*4230*/  R2UR UR5, R24 ;  /* 0x00000000180572ca */ /* 0x010fe200000e0000 */
[----:B------:R-:W-:-:S04]  /*4240*/  VOTEU.ANY UP3, P0 ;  /* 0x0000000000ff7886 */ /* 0x000fc80000060100 */
[----:B------:R-:W-:Y:S02]  /*4250*/  VOTEU.ANY UP2, P2 ;  /* 0x0000000000ff7886 */ /* 0x000fe40001040100 */
[----:B------:R-:W4:Y:S01]  /*4260*/  LDC R27, c[0x0][0xb20] ;  /* 0x0002c800ff1b7b82 */ /* 0x000f220000000800 */
[----:B---3--:R-:W-:-:S07]  /*4270*/  ISETP.NE.AND P1, PT, R0, 0x1, PT ;  /* 0x000000010000780c */ /* 0x008fce0003f25270 */
[----:B------:R-:W3:Y:S08]  /*4280*/  LDC.64 R38, c[0x0][0x348] ;  /* 0x0000d200ff267b82 */ /* 0x000ef00000000a00 */
[----:B------:R-:W1:Y:S08]  /*4290*/  LDC.64 R20, c[0x0][0xb10] ;  /* 0x0002c400ff147b82 */ /* 0x000e700000000a00 */
[----:B------:R-:W1:Y:S08]  /*42a0*/  LDC.64 R6, c[0x0][0xb18] ;  /* 0x0002c600ff067b82 */ /* 0x000e700000000a00 */
[----:B------:R-:W1:Y:S08]  /*42b0*/  LDC.64 R4, c[0x0][0xb28] ;  /* 0x0002ca00ff047b82 */ /* 0x000e700000000a00 */
[----:B------:R-:W1:Y:S08]  /*42c0*/  LDC.64 R16, c[0x0][0x890] ;  /* 0x00022400ff107b82 */ /* 0x000e700000000a00 */
[----:B------:R-:W1:Y:S08]  /*42d0*/  LDC.64 R22, c[0x0][0x990] ;  /* 0x00026400ff167b82 */ /* 0x000e700000000a00 */
[----:B--234-:R-:W1:Y:S02]  /*42e0*/  LDC R34, c[0x0][0x374] ;  /* 0x0000dd00ff227b82 */ /* 0x01ce640000000800 */
.L_x_77:
[----:B------:R-:W-:Y:S04]  /*42f0*/  SHF.L.U32 R3, R36, 0x1f, RZ ;  /* 0x0000001f24037819 */ /* 0x000fe800000006ff */
[----:B--2---:R-:W2:Y:S02]  /*4300*/  SYNCS.PHASECHK.TRANS64.TRYWAIT P0, [UR7+0x100], R3 ;  /* 0x00010003ff0075a7 */ /* 0x004ea40008001107 */
[----:B--2---:R-:W-:Y:S05]  /*4310*/  @!P0 BRA `(.L_x_69) ;  /* 0x0000003c00648947 */ /* 0x004fea0003800000 */
.L_x_156:
[----:B------:R-:W3:Y:S01]  /*4320*/  LDS.128 R28, [UR7+0x140] ;  /* 0x00014007ff1c7984 */ /* 0x000ee20008000c00 */
[----:B------:R-:W-:Y:S01]  /*4330*/  ISETP.GE.AND P0, PT, R26, 0x1, PT ;  /* 0x000000011a00780c */ /* 0x000fe20003f06270 */
[----:B------:R-:W-:Y:S01]  /*4340*/  @!PT LDS RZ, [RZ] ;  /* 0x00000000fffff984 */ /* 0x000fe20000000800 */
[----:B------:R-:W-:Y:S01]  /*4350*/  @!PT LDS RZ, [RZ] ;  /* 0x00000000fffff984 */ /* 0x000fe20000000800 */
[----:B------:R-:W-:Y:S01]  /*4360*/  @!PT LDS RZ, [RZ] ;  /* 0x00000000fffff984 */ /* 0x000fe20000000800 */
[----:B------:R-:W-:Y:S01]  /*4370*/  @!PT LDS RZ, [RZ] ;  /* 0x00000000fffff984 */ /* 0x000fe20000000800 */
[----:B------:R4:W-:Y:S06]  /*4380*/  MEMBAR.ALL.CTA ;  /* 0x0000000000007992 */ /* 0x0009ec0000008000 */
[----:B----4-:R-:W4:Y:S02]  /*4390*/  FENCE.VIEW.ASYNC.S ;  /* 0x00000000000073c6 */ /* 0x010f240000000000 */
[----:B----4-:R-:W-:Y:S01]  /*43a0*/  SYNCS.ARRIVE.TRANS64.RED.A1T0 RZ, [UR6], RZ ;  /* 0x000000ffffff79a7 */ /* 0x010fe20008100406 */
[----:B---3--:R-:W-:Y:S11]  /*43b0*/  LOP3.LUT P3, RZ, R30, 0x1, RZ, 0xc0, !PT ;  /* 0x000000011eff7812 */ /* 0x008ff6000786c0ff */
[----:B------:R-:W-:Y:S02]  /*43c0*/  @!UPT UIADD3 URZ, UPT, UPT, URZ, URZ, URZ ;  /* 0x000000fffffff290 */ /* 0x000fe4000fffe0ff */
[----:B------:R-:W-:Y:S02]  /*43d0*/  @P3 MOV R13, R28 ;  /* 0x0000001c000d3202 */ /* 0x000fe40000000f00 */
[----:B------:R-:W-:Y:S01]  /*43e0*/  @P3 LOP3.LUT R8, R29, 0xffff, RZ, 0xc0, !PT ;  /* 0x0000ffff1d083812 */ /* 0x000fe200078ec0ff */
[----:B------:R-:W-:Y:S06]  /*43f0*/  @!P0 BRA `(.L_x_70) ;  /* 0x0000000000a48947 */ /* 0x000fec0003800000 */
[----:B-1----:R-:W-:Y:S01]  /*4400*/  IMAD.HI.U32 R44, R34, R7, RZ ;  /* 0x00000007222c7227 */ /* 0x002fe200078e00ff */
[----:B------:R-:W-:Y:S02]  /*4410*/  ISETP.NE.AND P0, PT, R6, 0x1, PT ;  /* 0x000000010600780c */ /* 0x000fe40003f05270 */
[----:B------:R-:W-:Y:S01]  /*4420*/  ISETP.NE.AND P2, PT, R26, 0x1, PT ;  /* 0x000000011a00780c */ /* 0x000fe20003f45270 */
[-C--:B------:R-:W-:Y:S01]  /*4430*/  IMAD.HI.U32 R42, R37, R20.reuse, RZ ;  /* 0x00000014252a7227 */ /* 0x080fe200078e00ff */
[----:B------:R-:W-:Y:S02]  /*4440*/  SHF.R.U32.HI R43, RZ, R27, R44 ;  /* 0x0000001bff2b7219 */ /* 0x000fe4000001162c */
[----:B------:R-:W-:Y:S01]  /*4450*/  ISETP.NE.AND P4, PT, R2, 0x1, PT ;  /* 0x000000010200780c */ /* 0x000fe20003f85270 */
[----:B------:R-:W-:Y:S01]  /*4460*/  IMAD.HI.U32 R48, R8, R7, RZ ;  /* 0x0000000708307227 */ /* 0x000fe200078e00ff */
[----:B------:R-:W-:Y:S02]  /*4470*/  SHF.R.U32.HI R42, RZ, R21, R42 ;  /* 0x00000015ff2a7219 */ /* 0x000fe4000001162a */
[----:B--2---:R-:W-:Y:S01]  /*4480*/  SEL R3, R34, R43, !P0 ;  /* 0x0000002b22037207 */ /* 0x004fe20004000000 */
[----:B------:R-:W-:Y:S01]  /*4490*/  IMAD.HI.U32 R44, R13, R20, RZ ;  /* 0x000000140d2c7227 */ /* 0x000fe200078e00ff */
[----:B------:R-:W-:Y:S02]  /*44a0*/  SEL R11, R37, R42, !P4 ;  /* 0x0000002a250b7207 */ /* 0x000fe40006000000 */
[----:B------:R-:W-:Y:S01]  /*44b0*/  SHF.R.U32.HI R43, RZ, R27, R48 ;  /* 0x0000001bff2b7219 */ /* 0x000fe20000011630 */
[-C--:B------:R-:W-:Y:S01]  /*44c0*/  IMAD.HI.U32 R46, R3, R4.reuse, RZ ;  /* 0x00000004032e7227 */ /* 0x080fe200078e00ff */
[----:B------:R-:W-:Y:S02]  /*44d0*/  SHF.R.U32.HI R44, RZ, R21, R44 ;  /* 0x00000015ff2c7219 */ /* 0x000fe4000001162c */
[----:B------:R-:W-:Y:S01]  /*44e0*/  SEL R9, R8, R43, !P0 ;  /* 0x0000002b08097207 */ /* 0x000fe20004000000 */
[-C--:B------:R-:W-:Y:S01]  /*44f0*/  IMAD.HI.U32 R42, R11, R4.reuse, RZ ;  /* 0x000000040b2a7227 */ /* 0x080fe200078e00ff */
[-C--:B------:R-:W-:Y:S03]  /*4500*/  @P2 SHF.R.U32.HI R3, RZ, R5.reuse, R46 ;  /* 0x00000005ff032219 */ /* 0x080fe6000001162e */
[----:B------:R-:W-:Y:S01]  /*4510*/  IMAD.HI.U32 R14, R9, R4, RZ ;  /* 0x00000004090e7227 */ /* 0x000fe200078e00ff */
[----:B------:R-:W-:Y:S03]  /*4520*/  @P2 SHF.R.U32.HI R11, RZ, R5, R42 ;  /* 0x00000005ff0b2219 */ /* 0x000fe6000001162a */
[C---:B------:R-:W-:Y:S01]  /*4530*/  IMAD R10, R26.reuse, R3, RZ ;  /* 0x000000031a0a7224 */ /* 0x040fe200078e02ff */
[----:B------:R-:W-:Y:S01]  /*4540*/  SEL R3, R13, R44, !P4 ;  /* 0x0000002c0d037207 */ /* 0x000fe20006000000 */
[C---:B------:R-:W-:Y:S01]  /*4550*/  IMAD R12, R26.reuse, R11, RZ ;  /* 0x0000000b1a0c7224 */ /* 0x040fe200078e02ff */
[-C--:B------:R-:W-:Y:S02]  /*4560*/  SHF.R.U32.HI R14, RZ, R5.reuse, R14 ;  /* 0x00000005ff0e7219 */ /* 0x080fe4000001160e */
[C---:B------:R-:W-:Y:S02]  /*4570*/  ISETP.GE.AND P0, PT, R9.reuse, R10, PT ;  /* 0x0000000a0900720c */ /* 0x040fe40003f06270 */
[----:B------:R-:W-:Y:S02]  /*4580*/  SEL R15, R9, R14, !P2 ;  /* 0x0000000e090f7207 */ /* 0x000fe40005000000 */
[C---:B------:R-:W-:Y:S03]  /*4590*/  ISETP.GE.OR P0, PT, R3.reuse, R12, P0 ;  /* 0x0000000c0300720c */ /* 0x040fe60000706670 */
[----:B------:R-:W-:Y:S04]  /*45a0*/  IMAD.MOV R14, RZ, RZ, -R15 ;  /* 0x000000ffff0e7224 */ /* 0x000fe800078e0a0f */
[----:B------:R-:W-:Y:S06]  /*45b0*/  IMAD R14, R26, R14, R9 ;  /* 0x0000000e1a0e7224 */ /* 0x000fec00078e0209 */
[C---:B------:R-:W-:Y:S05]  /*45c0*/  @!P0 IMAD.HI.U32 R10, R3.reuse, R4, RZ ;  /* 0x00000004030a8227 */ /* 0x040fea00078e00ff */
[----:B------:R-:W-:Y:S04]  /*45d0*/  @!P0 SHF.R.U32.HI R10, RZ, R5, R10 ;  /* 0x00000005ff0a8219 */ /* 0x000fe8000001160a */
[----:B------:R-:W-:Y:S01]  /*45e0*/  @!P0 SEL R0, R3, R10, !P2 ;  /* 0x0000000a03008207 */ /* 0x000fe20005000000 */
[----:B------:R-:W-:Y:S03]  /*45f0*/  IMAD.MOV R10, RZ, RZ, -R3 ;  /* 0x000000ffff0a7224 */ /* 0x000fe600078e0a03 */
[----:B------:R-:W-:Y:S01]  /*4600*/  @!P0 IADD3 R15, PT, PT, R15, -R0, RZ ;  /* 0x800000000f0f8210 */ /* 0x000fe20007ffe0ff */
[----:B------:R-:W-:Y:S01]  /*4610*/  @!P0 IMAD R0, R11, R14, R0 ;  /* 0x0000000e0b008224 */ /* 0x000fe200078e0200 */
[----:B------:R-:W-:Y:S01]  /*4620*/  IADD3 R11, PT, PT, -R9, RZ, RZ ;  /* 0x000000ff090b7210 */ /* 0x000fe20007ffe1ff */
[----:B------:R-:W-:Y:S02]  /*4630*/  IMAD R13, R2, R10, R13 ;  /* 0x0000000a020d7224 */ /* 0x000fe400078e020d */
[----:B------:R-:W-:Y:S02]  /*4640*/  @!P0 IMAD R9, R15, R26, R3 ;  /* 0x0000001a0f098224 */ /* 0x000fe400078e0203 */
[----:B------:R-:W-:Y:S02]  /*4650*/  @!P0 IMAD.MOV.U32 R3, RZ, RZ, R0 ;  /* 0x000000ffff038224 */ /* 0x000fe400078e0000 */
[----:B------:R-:W-:Y:S02]  /*4660*/  IMAD R8, R6, R11, R8 ;  /* 0x0000000b06087224 */ /* 0x000fe400078e0208 */
[----:B------:R-:W-:Y:S02]  /*4670*/  IMAD R13, R3, R2, R13 ;  /* 0x00000002030d7224 */ /* 0x000fe400078e020d */
[----:B------:R-:W-:Y:S02]  /*4680*/  IMAD R8, R9, R6, R8 ;  /* 0x0000000609087224 */ /* 0x000fe400078e0208 */
.L_x_70:
[----:B------:R-:W-:Y:S05]  /*4690*/  BRA.U UP0, `(.L_x_71) ;  /* 0x0000000100107547 */ /* 0x000fea000b800000 */
[----:B--2---:R-:W-:Y:S04]  /*46a0*/  MOV R0, UR15 ;  /* 0x0000000f00007c02 */ /* 0x004fe80008000f00 */
[----:B------:R-:W-:Y:S04]  /*46b0*/  SHF.L.U32 R3, R0, 0x1f, RZ ;  /* 0x0000001f00037819 */ /* 0x000fe800000006ff */
[----:B------:R-:W2:Y:S02]  /*46c0*/  SYNCS.PHASECHK.TRANS64.TRYWAIT P0, [UR7+0xf8], R3 ;  /* 0x0000f803ff0075a7 */ /* 0x000ea40008001107 */
[----:B--2---:R-:W-:Y:S05]  /*46d0*/  @!P0 BRA `(.L_x_72) ;  /* 0x00000038008c8947 */ /* 0x004fea0003800000 */
.L_x_71:
[----:B-1----:R-:W-:Y:S02]  /*46e0*/  ISETP.NE.U32.AND P2, PT, R16, RZ, PT ;  /* 0x000000ff1000720c */ /* 0x002fe40003f45070 */
[----:B------:R-:W-:Y:S02]  /*46f0*/  R2UR UR10, R18 ;  /* 0x00000000120a72ca */ /* 0x000fe400000e0000 */
[C---:B------:R-:W-:Y:S02]  /*4700*/  ISETP.NE.AND.EX P2, PT, R17.reuse, RZ, PT, P2 ;  /* 0x000000ff1100720c */ /* 0x040fe40003f45320 */
[----:B------:R-:W-:Y:S04]  /*4710*/  ISETP.NE.U32.AND P0, PT, R16, RZ, PT ;  /* 0x000000ff1000720c */ /* 0x000fe80003f05070 */
[----:B------:R-:W-:Y:S05]  /*4720*/  ISETP.NE.AND.EX P0, PT, R17, RZ, PT, P0 ;  /* 0x000000ff1100720c */ /* 0x000fea0003f05300 */
[----:B------:R-:W-:Y:S02]  /*4730*/  USHF.L.U32 UR10, UR10, 0x6, URZ ;  /* 0x000000060a0a7899 */ /* 0x000fe400080006ff */
[----:B------:R-:W-:Y:S10]  /*4740*/  @!P2 BRA `(.L_x_73) ;  /* 0x00000000002ca947 */ /* 0x000ff40003800000 */
[----:B------:R-:W-:Y:S01]  /*4750*/  UPLOP3.LUT UP4, UPT, UPT, UPT, UP3, 0x80, 0x8 ;  /* 0x000000000008789c */ /* 0x000fe20003f8f030 */
[----:B------:R-:W-:Y:S05]  /*4760*/  HFMA2 R71, -RZ, RZ, 0, 5.9604644775390625e-08 ;  /* 0x00000001ff477431 */ /* 0x000fea00000001ff */
[----:B------:R-:W-:Y:S11]  /*4770*/  PLOP3.LUT P2, PT, PT, PT, UP4, 0x80, 0x8 ;  /* 0x000000000008781c */ /* 0x000ff60003f4f048 */
[----:B------:R-:W-:Y:S02]  /*4780*/  @!UPT UIADD3 URZ, UPT, UPT, URZ, URZ, URZ ;  /* 0x000000fffffff290 */ /* 0x000fe4000fffe0ff */
[----:B------:R-:W1:Y:S01]  /*4790*/  @P2 LDC.64 R10, c[0x0][0x888] ;  /* 0x00022200ff0a2b82 */ /* 0x000e620000000a00 */
[----:B--2---:R-:W-:Y:S04]  /*47a0*/  @P2 IMAD R0, R19, R16, RZ ;  /* 0x0000001013002224 */ /* 0x004fe800078e02ff */
[----:B-1----:R-:W-:Y:S01]  /*47b0*/  @P2 IMAD.WIDE R10, R0, 0x4, R10 ;  /* 0x00000004000a2825 */ /* 0x002fe200078e020a */
[----:B------:R-:W-:Y:S04]  /*47c0*/  MOV R0, 0x1 ;  /* 0x0000000100007802 */ /* 0x000fe80000000f00 */
[----:B------:R1:W5:Y:S01]  /*47d0*/  @P2 LDG.E R35, desc[UR50][R10.64] ;  /* 0x000000320a232981 */ /* 0x000362000c1e1900 */
[----:B------:R-:W-:Y:S01]  /*47e0*/  @!P2 PRMT R71, R0, 0x7610, R71 ;  /* 0x000076100047a816 */ /* 0x000fe20000000047 */
[----:B-1----:R-:W3:Y:S06]  /*47f0*/  @!P2 LDC R35, c[0x0][0x880] ;  /* 0x00022000ff23ab82 */ /* 0x002eec0000000800 */
.L_x_73:
[----:B---3-5:R-:W-:Y:S01]  /*4800*/  @!P0 FSETP.EQ.AND P4, PT, R35, RZ, PT ;  /* 0x000000ff2300820b */ /* 0x028fe20003f82000 */
[----:B------:R-:W-:Y:S01]  /*4810*/  @!UPT UIADD3 URZ, UPT, UPT, URZ, URZ, URZ ;  /* 0x000000fffffff290 */ /* 0x000fe2000fffe0ff */
[----:B------:R-:W-:Y:S11]  /*4820*/  @!P0 BRA `(.L_x_74) ;  /* 0x0000000000148947 */ /* 0x000ff60003800000 */
[----:B------:R-:W-:Y:S02]  /*4830*/  LOP3.LUT P0, RZ, R71, 0xff, RZ, 0xc0, !PT ;  /* 0x000000ff47ff7812 */ /* 0x000fe4000780c0ff */
[----:B------:R-:W-:Y:S04]  /*4840*/  PLOP3.LUT P4, PT, PT, PT, UP4, 0x80, 0x8 ;  /* 0x000000000008781c */ /* 0x000fe80003f8f048 */
[----:B------:R-:W-:Y:S07]  /*4850*/  PLOP3.LUT P4, PT, P4, PT, PT, 0x8, 0x80 ;  /* 0x000000000080781c */ /* 0x000fee000278e170 */
[----:B------:R-:W-:Y:S11]  /*4860*/  @P0 FSETP.EQ.AND P4, PT, R35, RZ, PT ;  /* 0x000000ff2300020b */ /* 0x000ff60003f82000 */
[----:B------:R-:W-:Y:S02]  /*4870*/  @!UPT UIADD3 URZ, UPT, UPT, URZ, URZ, URZ ;  /* 0x000000fffffff290 */ /* 0x000fe4000fffe0ff */
.L_x_74:
[----:B--2---:R-:W-:Y:S01]  /*4880*/  SHF.L.U32 R0, R40, 0x1f, RZ ;  /* 0x0000001f28007819 */ /* 0x004fe200000006ff */
[----:B------:R-:W-:Y:S01]  /*4890*/  ULEA UR17, UR18, UR7, 0x3 ;  /* 0x0000000712117291 */ /* 0x000fe2000f8e18ff */
[----:B------:R-:W-:Y:S01]  /*48a0*/  ISETP.NE.AND P0, PT, R24, 0x1, PT ;  /* 0x000000011800780c */ /* 0x000fe20003f05270 */
[----:B------:R-:W-:Y:S04]  /*48b0*/  IMAD.SHL.U32 R10, R41, 0x40, RZ ;  /* 0x00000040290a7824 */ /* 0x000fe800078e00ff */
[C---:B------:R-:W-:Y:S01]  /*48c0*/  IMAD.HI.U32 R11, R10.reuse, R25, RZ ;  /* 0x000000190a0b7227 */ /* 0x040fe200078e00ff */
[C---:B------:R-:W-:Y:S02]  /*48d0*/  R2UR UR11, R10.reuse ;  /* 0x000000000a0b72ca */ /* 0x040fe400000e0000 */
[----:B------:R-:W1:Y:S02]  /*48e0*/  SYNCS.PHASECHK.TRANS64.TRYWAIT P2, [UR17+0xd8], R0 ;  /* 0x0000d800ff0075a7 */ /* 0x000e640008041111 */
[----:B------:R-:W-:Y:S04]  /*48f0*/  SHF.R.U32.HI R11, RZ, R32, R11 ;  /* 0x00000020ff0b7219 */ /* 0x000fe8000001160b */
[----:B------:R-:W-:Y:S02]  /*4900*/  SEL R11, R10, R11, !P0 ;  /* 0x0000000b0a0b7207 */ /* 0x000fe40004000000 */
[----:B------:R-:W-:Y:S02]  /*4910*/  ELECT P0, URZ, PT ;  /* 0x0000000000ff782f */ /* 0x000fe40003800000 */
[C---:B------:R-:W-:Y:S01]  /*4920*/  R2UR UR8, R11.reuse ;  /* 0x000000000b0872ca */ /* 0x040fe200000e0000 */
[C---:B------:R-:W-:Y:S01]  /*4930*/  IMAD.HI.U32 R12, R11.reuse, R22, RZ ;  /* 0x000000160b0c7227 */ /* 0x040fe200078e00ff */
[----:B------:R-:W-:Y:S02]  /*4940*/  PLOP3.LUT P4, PT, P4, P0, PT, 0xf2, 0x2f ;  /* 0x00000000002f781c */ /* 0x000fe40002781e72 */
[----:B------:R-:W-:Y:S01]  /*4950*/  R2UR UR12, R11 ;  /* 0x000000000b0c72ca */ /* 0x000fe200000e0000 */
[----:B------:R-:W-:Y:S01]  /*4960*/  IMAD.MOV R9, RZ, RZ, -R11 ;  /* 0x000000ffff097224 */ /* 0x000fe200078e0a0b */
[----:B------:R-:W-:Y:S04]  /*4970*/  SHF.R.U32.HI R3, RZ, R23, R12 ;  /* 0x00000017ff037219 */ /* 0x000fe8000001160c */
[----:B------:R-:W-:Y:S02]  /*4980*/  R2UR UR13, R3 ;  /* 0x00000000030d72ca */ /* 0x000fe400000e0000 */
[----:B------:R-:W-:Y:S03]  /*4990*/  R2UR UR9, R9 ;  /* 0x00000000090972ca */ /* 0x000fe600000e0000 */
[----:B------:R-:W-:Y:S05]  /*49a0*/  @!P4 IADD3 R18, P0, PT, R38, 0x580, RZ ;  /* 0x000005802612c810 */ /* 0x000fea0007f1e0ff */
[----:B------:R-:W-:Y:S03]  /*49b0*/  @!P4 IMAD.X R12, RZ, RZ, R39, P0 ;  /* 0x000000ffff0cc224 */ /* 0x000fe600000e0627 */
[----:B------:R-:W-:Y:S02]  /*49c0*/  USEL UR13, UR8, UR13, !UP2 ;  /* 0x0000000d080d7287 */ /* 0x000fe4000d000000 */
[----:B------:R-:W-:Y:S04]  /*49d0*/  UIMAD UR11, UR5, UR9, UR11 ;  /* 0x00000009050b72a4 */ /* 0x000fe8000f8e020b */
[----:B------:R-:W-:Y:S05]  /*49e0*/  IMAD R3, RZ, RZ, -UR13 ;  /* 0x8000000dff037e24 */ /* 0x000fea000f8e02ff */
[----:B------:R-:W-:Y:S11]  /*49f0*/  R2UR UR8, R3 ;  /* 0x00000000030872ca */ /* 0x000ff600000e0000 */
[----:B------:R-:W-:Y:S02]  /*4a00*/  @!UPT UIADD3 URZ, UPT, UPT, URZ, URZ, URZ ;  /* 0x000000fffffff290 */ /* 0x000fe4000fffe0ff */
[----:B------:R-:W-:Y:S01]  /*4a10*/  UIMAD UR12, UR4, UR8, UR12 ;  /* 0x00000008040c72a4 */ /* 0x000fe2000f8e020c */
[----:B-1----:R-:W-:Y:S11]  /*4a20*/  @!P2 BRA `(.L_x_75) ;  /* 0x0000003400d0a947 */ /* 0x002ff60003800000 */
.L_x_159:
[----:B------:R-:W2:Y:S01]  /*4a30*/  LDC.64 R14, c[0x0][0xb10] ;  /* 0x0002c400ff0e7b82 */ /* 0x000ea20000000a00 */
[----:B------:R-:W-:Y:S01]  /*4a40*/  @!P4 R2UR UR14, R18 ;  /* 0x00000000120ec2ca */ /* 0x000fe200000e0000 */
[----:B------:R-:W-:Y:S01]  /*4a50*/  VOTEU.ALL UP1, P4 ;  /* 0x0000000000ff7886 */ /* 0x000fe20002020000 */
[----:B------:R-:W-:Y:S01]  /*4a60*/  @!P4 R2UR UR8, R12 ;  /* 0x000000000c08c2ca */ /* 0x000fe200000e0000 */
[----:B------:R-:W-:Y:S01]  /*4a70*/  UIADD3 UR9, UPT, UPT, UR17, 0xc0, URZ ;  /* 0x000000c011097890 */ /* 0x000fe2000fffe0ff */
[----:B------:R-:W-:Y:S03]  /*4a80*/  @!P4 IMAD.MOV.U32 R18, RZ, RZ, 0x2000 ;  /* 0x00002000ff12c424 */ /* 0x000fe600078e00ff */
[----:B------:R-:W3:Y:S01]  /*4a90*/  LDC.64 R10, c[0x0][0xb18] ;  /* 0x0002c600ff0a7b82 */ /* 0x000ee20000000a00 */
[----:B------:R-:W-:Y:S01]  /*4aa0*/  @!UP1 UPRMT UR20, URZ, 0x40, URZ ;  /* 0x00000040ff149896 */ /* 0x000fe200080000ff */
[----:B------:R-:W-:Y:S01]  /*4ab0*/  @P3 SHF.R.U32.HI R19, RZ, 0x10, R29 ;  /* 0x00000010ff133819 */ /* 0x000fe2000001161d */
[----:B------:R-:W-:Y:S01]  /*4ac0*/  VOTEU.ALL UP0, P4 ;  /* 0x0000000000ff7886 */ /* 0x000fe20002000000 */
[----:B------:R-:W-:Y:S04]  /*4ad0*/  UIADD3 UR16, UPT, UPT, UR18, 0x1, URZ ;  /* 0x0000000112107890 */ /* 0x000fe8000fffe0ff */
[----:B-1----:R-:W1:Y:S01]  /*4ae0*/  @!P1 LDC R0, c[0x0][0xb20] ;  /* 0x0002c800ff009b82 */ /* 0x002e620000000800 */
[----:B------:R-:W-:Y:S01]  /*4af0*/  @!UP1 UPRMT UR20, UR20, 0x5410, URZ ;  /* 0x0000541014149896 */ /* 0x000fe200080000ff */
[----:B------:R-:W-:Y:S01]  /*4b00*/  IMAD.U32 R42, RZ, RZ, UR14 ;  /* 0x0000000eff2a7e24 */ /* 0x000fe2000f8e00ff */
[----:B------:R-:W-:Y:S05]  /*4b10*/  UISETP.NE.AND UP5, UPT, UR16, 0x3, UPT ;  /* 0x000000031000788c */ /* 0x000fea000bfa5270 */
[----:B------:R-:W4:Y:S01]  /*4b20*/  @!P1 LDC R3, c[0x0][0xb0c] ;  /* 0x0002c300ff039b82 */ /* 0x000f220000000800 */
[----:B------:R-:W-:Y:S01]  /*4b30*/  IMAD.U32 R43, RZ, RZ, UR8 ;  /* 0x00000008ff2b7e24 */ /* 0x000fe2000f8e00ff */
[----:B------:R-:W-:Y:S01]  /*4b40*/  @!UP1 ULEA UR8, UR18, UR7, 0xd ;  /* 0x0000000712089291 */ /* 0x000fe2000f8e68ff */
[----:B------:R-:W-:Y:S01]  /*4b50*/  @!P4 R2UR UR22, R42 ;  /* 0x000000002a16c2ca */ /* 0x000fe200000e0000 */
[----:B------:R-:W-:Y:S02]  /*4b60*/  UPRMT UR19, UR45, 0x654, UR9 ;  /* 0x000006542d137896 */ /* 0x000fe40008000009 */
[----:B------:R-:W-:Y:S01]  /*4b70*/  @!P4 R2UR UR23, R43 ;  /* 0x000000002b17c2ca */ /* 0x000fe200000e0000 */
[----:B------:R-:W-:Y:S02]  /*4b80*/  @!UP1 UIADD3 UR8, UPT, UPT, UR8, 0x400, URZ ;  /* 0x0000040008089890 */ /* 0x000fe4000fffe0ff */
[----:B------:R-:W-:Y:S02]  /*4b90*/  USEL UR18, URZ, 0x1, UP5 ;  /* 0x00000001ff127887 */ /* 0x000fe4000a800000 */
[----:B------:R-:W-:Y:S04]  /*4ba0*/  USEL UR16, UR16, URZ, UP5 ;  /* 0x000000ff10107287 */ /* 0x000fe8000a800000 */
[----:B------:R-:W-:Y:S01]  /*4bb0*/  ULEA UR14, UR16, UR7, 0x3 ;  /* 0x00000007100e7291 */ /* 0x000fe2000f8e18ff */
[----:B------:R-:W-:Y:S03]  /*4bc0*/  LOP3.LUT R40, R40, UR18, RZ, 0x3c, !PT ;  /* 0x0000001228287c12 */ /* 0x000fe6000f8e3cff */
[----:B------:R1:W-:Y:S01]  /*4bd0*/  @!UP0 UTMALDG.4D.IM2COL [UR8], [UR22], UR20 ;  /* 0x00000008160083b4 */ /* 0x0003e20008058014 */
[----:B------:R1:W-:Y:S01]  /*4be0*/  @!P4 SYNCS.ARRIVE.TRANS64.RED.A0TR RZ, [UR17+0xc0], R18 ;  /* 0x0000c012ffffc9a7 */ /* 0x0003e20008300411 */
[----:B------:R-:W-:Y:S02]  /*4bf0*/  SHF.L.U32 R12, R40, 0x1f, RZ ;  /* 0x0000001f280c7819 */ /* 0x000fe400000006ff */
[----:B----4-:R-:W-:Y:S01]  /*4c00*/  @!P1 ISETP.NE.AND P2, PT, R3, 0x1, PT ;  /* 0x000000010300980c */ /* 0x010fe20003f45270 */
[C---:B--2---:R-:W-:Y:S01]  /*4c10*/  @!P1 IMAD.HI.U32 R14, R13.reuse, R14, RZ ;  /* 0x0000000e0d0e9227 */ /* 0x044fe200078e00ff */
[----:B---3--:R-:W-:Y:S03]  /*4c20*/  @!P1 ISETP.NE.AND P0, PT, R10, 0x1, PT ;  /* 0x000000010a00980c */ /* 0x008fe60003f05270 */
[C---:B------:R-:W-:Y:S01]  /*4c30*/  @!P1 IMAD.HI.U32 R11, R8.reuse, R11, RZ ;  /* 0x0000000b080b9227 */ /* 0x040fe200078e00ff */
[----:B------:R-:W-:Y:S04]  /*4c40*/  @!P1 SHF.R.U32.HI R14, RZ, R15, R14 ;  /* 0x0000000fff0e9219 */ /* 0x000fe8000001160e */
[----:B-1----:R-:W-:Y:S01]  /*4c50*/  @!P1 SHF.R.U32.HI R9, RZ, R0, R11 ;  /* 0x00000000ff099219 */ /* 0x002fe2000001160b */
[----:B------:R-:W-:Y:S01]  /*4c60*/  SYNCS.ARRIVE.TRANS64.RED.A1T0 RZ, [UR19], RZ ;  /* 0x000000ffffff79a7 */ /* 0x000fe20008100413 */
[----:B------:R-:W-:Y:S02]  /*4c70*/  @!P1 SEL R14, R13, R14, !P2 ;  /* 0x0000000e0d0e9207 */ /* 0x000fe40005000000 */
[----:B------:R-:W-:Y:S01]  /*4c80*/  @!P1 SEL R9, R8, R9, !P0 ;  /* 0x0000000908099207 */ /* 0x000fe20004000000 */
[----:B------:R-:W1:Y:S04]  /*4c90*/  SYNCS.PHASECHK.TRANS64.TRYWAIT P5, [UR14+0xd8], R12 ;  /* 0x0000d80cff0075a7 */ /* 0x000e6800080a110e */
[----:B------:R-:W-:Y:S02]  /*4ca0*/  @!P1 IMAD.IADD R0, R9, 0x1, -R14 ;  /* 0x0000000109009824 */ /* 0x000fe400078e0a0e */
[----:B------:R-:W-:Y:S02]  /*4cb0*/  @!P1 IMAD.IADD R9, R14, 0x1, -R9 ;  /* 0x000000010e099824 */ /* 0x000fe400078e0a09 */
[----:B------:R-:W-:Y:S02]  /*4cc0*/  @!P1 IMAD R13, R0, R3, R13 ;  /* 0x00000003000d9224 */ /* 0x000fe400078e020d */
[----:B------:R-:W-:Y:S01]  /*4cd0*/  @!P1 IMAD R8, R9, R10, R8 ;  /* 0x0000000a09089224 */ /* 0x000fe200078e0208 */
[----:B-1----:R-:W-:Y:S06]  /*4ce0*/  @!P5 BRA `(.L_x_76) ;  /* 0x000000340038d947 */ /* 0x002fec0003800000 */
.L_x_161:
[----:B-1----:R-:W-:Y:S01]  /*4cf0*/  @!P4 IADD3 R3, P0, PT, R38, 0x580, RZ ;  /* 0x000005802603c810 */ /* 0x002fe20007f1e0ff */
[----:B------:R-:W-:Y:S01]  /*4d00*/  VOTEU.ALL UP1, P4 ;  /* 0x0000000000ff7886 */ /* 0x000fe20002020000 */
[----:B------:R-:W-:Y:S01]  /*4d10*/  UIADD3 UR17, UPT, UPT, UR16, 0x1, URZ ;  /* 0x0000000110117890 */ /* 0x000fe2000fffe0ff */
[----:B------:R-:W-:Y:S01]  /*4d20*/  LOP3.LUT R36, R36, 0x1, RZ, 0x3c, !PT ;  /* 0x0000000124247812 */ /* 0x000fe200078e3cff */
[----:B------:R-:W-:Y:S01]  /*4d30*/  VOTEU.ALL UP0, P4 ;  /* 0x0000000000ff7886 */ /* 0x000fe20002000000 */
[----:B------:R-:W-:Y:S01]  /*4d40*/  @!P4 IMAD.X R0, RZ, RZ, R39, P0 ;  /* 0x000000ffff00c224 */ /* 0x000fe200000e0627 */
[----:B------:R-:W-:Y:S01]  /*4d50*/  @!P4 R2UR UR9, R3 ;  /* 0x000000000309c2ca */ /* 0x000fe200000e0000 */
[----:B------:R-:W-:Y:S01]  /*4d60*/  @!UP1 UIADD3 UR10, UPT, UPT, UR10, 0x20, URZ ;  /* 0x000000200a0a9890 */ /* 0x000fe2000fffe0ff */
[----:B------:R-:W-:Y:S01]  /*4d70*/  IMAD.IADD R18, R8, 0x1, R70 ;  /* 0x0000000108127824 */ /* 0x000fe200078e0246 */
[----:B------:R-:W-:Y:S01]  /*4d80*/  UISETP.NE.AND UP5, UPT, UR17, 0x3, UPT ;  /* 0x000000031100788c */ /* 0x000fe2000bfa5270 */
[----:B------:R-:W-:Y:S01]  /*4d90*/  @!P4 R2UR UR8, R0 ;  /* 0x000000000008c2ca */ /* 0x000fe200000e0000 */
[----:B------:R-:W-:Y:S04]  /*4da0*/  IMAD.IADD R41, R13, 0x1, R72 ;  /* 0x000000010d297824 */ /* 0x000fe800078e0248 */
[----:B------:R-:W-:Y:S04]  /*4db0*/  PLOP3.LUT P0, PT, PT, PT, UP5, 0x80, 0x8 ;  /* 0x000000000008781c */ /* 0x000fe80003f0f058 */
[----:B------:R-:W-:Y:S01]  /*4dc0*/  IMAD.U32 R10, RZ, RZ, UR9 ;  /* 0x00000009ff0a7e24 */ /* 0x000fe2000f8e00ff */
[----:B------:R-:W-:Y:S01]  /*4dd0*/  UIADD3 UR9, UPT, UPT, UR14, 0xc0, URZ ;  /* 0x000000c00e097890 */ /* 0x000fe2000fffe0ff */
[----:B------:R-:W-:Y:S02]  /*4de0*/  SEL R3, RZ, 0x1, P0 ;  /* 0x00000001ff037807 */ /* 0x000fe40000000000 */
[----:B------:R-:W-:Y:S01]  /*4df0*/  IMAD.U32 R11, RZ, RZ, UR8 ;  /* 0x00000008ff0b7e24 */ /* 0x000fe2000f8e00ff */
[----:B------:R-:W-:Y:S01]  /*4e00*/  @!UP1 ULEA UR8, UR16, UR7, 0xd ;  /* 0x0000000710089291 */ /* 0x000fe2000f8e68ff */
[----:B------:R-:W-:Y:S01]  /*4e10*/  @!P4 R2UR UR20, R10 ;  /* 0x000000000a14c2ca */ /* 0x000fe200000e0000 */
[----:B------:R-:W-:Y:S01]  /*4e20*/  @!UP1 UPRMT UR16, URZ, 0x40, URZ ;  /* 0x00000040ff109896 */ /* 0x000fe200080000ff */
[----:B------:R-:W-:Y:S01]  /*4e30*/  LOP3.LUT R40, R40, R3, RZ, 0x3c, !PT ;  /* 0x0000000328287212 */ /* 0x000fe200078e3cff */
[----:B------:R-:W-:Y:S01]  /*4e40*/  @!UP1 UIADD3 UR8, UPT, UPT, UR8, 0x400, URZ ;  /* 0x0000040008089890 */ /* 0x000fe2000fffe0ff */
[----:B------:R-:W-:Y:S01]  /*4e50*/  @!P4 R2UR UR21, R11 ;  /* 0x000000000b15c2ca */ /* 0x000fe200000e0000 */
[----:B------:R-:W-:Y:S02]  /*4e60*/  @!UP1 UPRMT UR19, UR16, 0x5410, URZ ;  /* 0x0000541010139896 */ /* 0x000fe400080000ff */
[----:B------:R-:W-:Y:S10]  /*4e70*/  UPRMT UR18, UR45, 0x654, UR9 ;  /* 0x000006542d127896 */ /* 0x000ff40008000009 */
[----:B------:R2:W-:Y:S01]  /*4e80*/  @!UP0 UTMALDG.4D.IM2COL [UR8], [UR20], UR19 ;  /* 0x00000008140083b4 */ /* 0x0005e20008058013 */
[----:B------:R2:W-:Y:S01]  /*4e90*/  @!P4 SYNCS.ARRIVE.TRANS64.RED.A0TR RZ, [UR14+0xc0], R33 ;  /* 0x0000c021ffffc9a7 */ /* 0x0005e2000830040e */
[----:B------:R-:W-:Y:S01]  /*4ea0*/  UPLOP3.LUT UP0, UPT, UPT, UPT, UPT, 0x80, 0x8 ;  /* 0x000000000008789c */ /* 0x000fe20003f0f070 */
[----:B------:R-:W-:Y:S01]  /*4eb0*/  SYNCS.ARRIVE.TRANS64.RED.A1T0 RZ, [UR18], RZ ;  /* 0x000000ffffff79a7 */ /* 0x000fe20008100412 */
[----:B------:R-:W-:Y:S01]  /*4ec0*/  USEL UR18, UR17, URZ, UP5 ;  /* 0x000000ff11127287 */ /* 0x000fe2000a800000 */
[----:B------:R-:W-:Y:S11]  /*4ed0*/  @P3 BRA `(.L_x_77) ;  /* 0xfffffff400043947 */ /* 0x000ff6000383ffff */
[----:B------:R-:W-:Y:S01]  /*4ee0*/  UIADD3 UR7, UPT, UPT, UR7, 0xd8, URZ ;  /* 0x000000d807077890 */ /* 0x000fe2000fffe0ff */
[----:B------:R-:W-:-:S03]  /*4ef0*/  SHF.L.U32 R3, R40, 0x1f, RZ ;  /* 0x0000001f28037819 */ /* 0x000fc600000006ff */
[----:B------:R-:W-:-:S09]  /*4f00*/  ULEA UR4, UR18, UR7, 0x3 ;  /* 0x0000000712047291 */ /* 0x000fd2000f8e18ff */
[----:B------:R-:W1:Y:S02]  /*4f10*/  SYNCS.PHASECHK.TRANS64.TRYWAIT P0, [UR4], R3 ;  /* 0x00000003ff0075a7 */ /* 0x000e640008001104 */
[----:B-1----:R-:W-:Y:S05]  /*4f20*/  @!P0 BRA `(.L_x_78) ;  /* 0x0000003000c08947 */ /* 0x002fea0003800000 */
.L_x_163:
[----:B------:R-:W-:-:S04]  /*4f30*/  UIADD3 UR4, UPT, UPT, UR18, 0x1, URZ ;  /* 0x0000000112047890 */ /* 0x000fc8000fffe0ff */
[----:B------:R-:W-:-:S04]  /*4f40*/  UISETP.NE.AND UP0, UPT, UR4, 0x3, UPT ;  /* 0x000000030400788c */ /* 0x000fc8000bf05270 */
[----:B------:R-:W-:Y:S02]  /*4f50*/  USEL UR4, UR4, URZ, UP0 ;  /* 0x000000ff04047287 */ /* 0x000fe40008000000 */
[----:B------:R-:W-:-:S04]  /*4f60*/  PLOP3.LUT P0, PT, PT, PT, UP0, 0x80, 0x8 ;  /* 0x000000000008781c */ /* 0x000fc80003f0f008 */
[----:B-1----:R-:W-:Y:S01]  /*4f70*/  SEL R3, RZ, 0x1, P0 ;  /* 0x00000001ff037807 */ /* 0x002fe20000000000 */
[----:B------:R-:W-:-:S03]  /*4f80*/  IMAD.U32 R0, RZ, RZ, UR4 ;  /* 0x00000004ff007e24 */ /* 0x000fc6000f8e00ff */
[----:B------:R-:W-:Y:S02]  /*4f90*/  LOP3.LUT R40, R40, R3, RZ, 0x3c, !PT ;  /* 0x0000000328287212 */ /* 0x000fe400078e3cff */
[C---:B------:R-:W-:Y:S01]  /*4fa0*/  LEA R2, R0.reuse, UR7, 0x3 ;  /* 0x0000000700027c11 */ /* 0x040fe2000f8e18ff */
[----:B------:R-:W-:Y:S01]  /*4fb0*/  VIADD R0, R0, 0x1 ;  /* 0x0000000100007836 */ /* 0x000fe20000000000 */
[----:B------:R-:W-:-:S04]  /*4fc0*/  SHF.L.U32 R3, R40, 0x1f, RZ ;  /* 0x0000001f28037819 */ /* 0x000fc800000006ff */
[----:B------:R-:W1:Y:S01]  /*4fd0*/  SYNCS.PHASECHK.TRANS64.TRYWAIT P1, [R2+URZ], R3 ;  /* 0x00000003020075a7 */ /* 0x000e6200080211ff */
[----:B------:R-:W-:-:S04]  /*4fe0*/  ISETP.NE.AND P0, PT, R0, 0x3, PT ;  /* 0x000000030000780c */ /* 0x000fc80003f05270 */
[----:B------:R-:W-:Y:S02]  /*4ff0*/  SEL R5, RZ, 0x1, P0 ;  /* 0x00000001ff057807 */ /* 0x000fe40000000000 */
[----:B------:R-:W-:Y:S02]  /*5000*/  SEL R0, R0, RZ, P0 ;  /* 0x000000ff00007207 */ /* 0x000fe40000000000 */
[----:B------:R-:W-:Y:S01]  /*5010*/  LOP3.LUT R5, R40, R5, RZ, 0x3c, !PT ;  /* 0x0000000528057212 */ /* 0x000fe200078e3cff */
[----:B-1----:R-:W-:Y:S06]  /*5020*/  @!P1 BRA `(.L_x_79) ;  /* 0x0000003000989947 */ /* 0x002fec0003800000 */
.L_x_164:
[----:B------:R-:W-:Y:S02]  /*5030*/  LEA R0, R0, UR7, 0x3 ;  /* 0x0000000700007c11 */ /* 0x000fe4000f8e18ff */
[----:B------:R-:W-:-:S07]  /*5040*/  SHF.L.U32 R5, R5, 0x1f, RZ ;  /* 0x0000001f05057819 */ /* 0x000fce00000006ff */
.L_x_80:
[----:B---3--:R3:W4:Y:S02]  /*5050*/  SYNCS.PHASECHK.TRANS64.TRYWAIT P0, [R0+URZ], R5 ;  /* 0x00000005000075a7 */ /* 0x00872400080011ff */
[----:B----4-:R-:W-:Y:S05]  /*5060*/  @!P0 NANOSLEEP.SYNCS 0x989680 ;  /* 0x009896800000895d */ /* 0x010fea0003900000 */
[----:B------:R-:W4:Y:S02]  /*5070*/  @!P0 SYNCS.PHASECHK.TRANS64 P0, [R0+URZ], R5 ;  /* 0x00000005000085a7 */ /* 0x000f2400080010ff */
[----:B--2-4-:R-:W-:Y:S05]  /*5080*/  @P0 EXIT ;  /* 0x000000000000094d */ /* 0x014fea0003800000 */
[----:B------:R-:W-:Y:S05]  /*5090*/  BRA `(.L_x_80) ;  /* 0xfffffffc00ec7947 */ /* 0x000fea000383ffff */
.L_x_68:
[----:B------:R-:W-:-:S06]  /*50a0*/  UISETP.GE.AND UP0, UPT, UR6, 0x4, UPT ;  /* 0x000000040600788c */ /* 0x000fcc000bf06270 */
[----:B------:R-:W-:-:S13]  /*50b0*/  PLOP3.LUT P0, PT, PT, PT, UP0, 0x80, 0x8 ;  /* 0x000000000008781c */ /* 0x000fda0003f0f008 */
[----:B------:R-:W-:Y:S05]  /*50c0*/  @!P0 EXIT ;  /* 0x000000000000894d */ /* 0x000fea0003800000 */
[----:B------:R-:W-:Y:S01]  /*50d0*/  BAR.SYNC.DEFER_BLOCKING 0x6, 0xa0 ;  /* 0x0182800000007b1d */ /* 0x000fe20000010000 */
[C---:B------:R-:W-:Y:S01]  /*50e0*/  IMAD.SHL.U32 R5, R80.reuse, 0x20, RZ ;  /* 0x0000002050057824 */ /* 0x040fe200078e00ff */
[C---:B------:R-:W-:Y:S01]  /*50f0*/  R2P PR, R80.reuse, 0x6 ;  /* 0x0000000650007804 */ /* 0x040fe20000000000 */
[C---:B------:R-:W-:Y:S01]  /*5100*/  IMAD.SHL.U32 R79, R80.reuse, 0x4, RZ ;  /* 0x00000004504f7824 */ /* 0x040fe200078e00ff */
[----:B------:R-:W-:Y:S01]  /*5110*/  CS2R R76, SRZ ;  /* 0x00000000004c7805 */ /* 0x000fe2000001ff00 */
[C---:B------:R-:W-:Y:S01]  /*5120*/  IMAD.SHL.U32 R0, R80.reuse, 0x10, RZ ;  /* 0x0000001050007824 */ /* 0x040fe200078e00ff */
[----:B------:R-:W-:Y:S02]  /*5130*/  UMOV UR52, 0x400 ;  /* 0x0000040000347882 */ /* 0x000fe40000000000 */
[----:B------:R-:W1:Y:S01]  /*5140*/  LDC R75, c[0x0][0x370] ;  /* 0x0000dc00ff4b7b82 */ /* 0x000e620000000800 */
[----:B------:R-:W-:Y:S01]  /*5150*/  ULEA UR52, UR45, UR52, 0x18 ;  /* 0x000000342d347291 */ /* 0x000fe2000f8ec0ff */
[C---:B------:R-:W-:Y:S01]  /*5160*/  LOP3.LUT R4, R5.reuse, 0xe0, RZ, 0xc0, !PT ;  /* 0x000000e005047812 */ /* 0x040fe200078ec0ff */
[----:B------:R-:W-:Y:S01]  /*5170*/  IMAD.U32 R32, R80, 0x10000, RZ ;  /* 0x0001000050207824 */ /* 0x000fe200078e00ff */
[----:B------:R-:W-:Y:S01]  /*5180*/  LOP3.LUT R5, R5, 0x100, RZ, 0xc0, !PT ;  /* 0x0000010005057812 */ /* 0x000fe200078ec0ff */
[----:B------:R-:W-:Y:S01]  /*5190*/  IMAD.MOV.U32 R85, RZ, RZ, 0x8 ;  /* 0x00000008ff557424 */ /* 0x000fe200078e00ff */
[----:B------:R-:W-:Y:S01]  /*51a0*/  LOP3.LUT R79, R4, 0x1c, R79, 0xf8, !PT ;  /* 0x0000001c044f7812 */ /* 0x000fe200078ef84f */
[----:B------:R-:W-:Y:S01]  /*51b0*/  IMAD.MOV.U32 R84, RZ, RZ, 0x10 ;  /* 0x00000010ff547424 */ /* 0x000fe200078e00ff */
[----:B------:R-:W2:Y:S01]  /*51c0*/  LDC R28, c[0x0][0xb0c] ;  /* 0x0002c300ff1c7b82 */ /* 0x000ea20000000800 */
[----:B------:R-:W-:Y:S01]  /*51d0*/  SHF.R.U32.HI R4, RZ, 0x2, R80 ;  /* 0x00000002ff047819 */ /* 0x000fe20000011650 */
[----:B------:R-:W-:Y:S01]  /*51e0*/  IMAD.MOV.U32 R78, RZ, RZ, 0x1 ;  /* 0x00000001ff4e7424 */ /* 0x000fe200078e00ff */
[----:B------:R-:W-:Y:S01]  /*51f0*/  LOP3.LUT R0, R5, 0x600, R0, 0xf8, !PT ;  /* 0x0000060005007812 */ /* 0x000fe200078ef800 */
[----:B------:R-:W-:Y:S01]  /*5200*/  IMAD.MOV.U32 R30, RZ, RZ, RZ ;  /* 0x000000ffff1e7224 */ /* 0x000fe200078e00ff */
[----:B------:R-:W-:Y:S01]  /*5210*/  LOP3.LUT R79, R79, 0x4, R4, 0x78, !PT ;  /* 0x000000044f4f7812 */ /* 0x000fe200078e7804 */
[----:B------:R-:W4:Y:S01]  /*5220*/  LDCU.64 UR56, c[0x0][0x348] ;  /* 0x00006900ff3877ac */ /* 0x000f220008000a00 */
[----:B------:R-:W-:Y:S01]  /*5230*/  LOP3.LUT R80, R80, 0x60, RZ, 0xc0, !PT ;  /* 0x0000006050507812 */ /* 0x000fe200078ec0ff */
[----:B------:R-:W1:Y:S01]  /*5240*/  LDC R73, c[0x0][0xb20] ;  /* 0x0002c800ff497b82 */ /* 0x000e620000000800 */
[----:B------:R-:W3:Y:S01]  /*5250*/  LDS R2, [UR52+0x150] ;  /* 0x00015034ff027984 */ /* 0x000ee20008000800 */
[----:B------:R-:W-:Y:S01]  /*5260*/  LOP3.LUT R79, R0, R79, RZ, 0xfc, !PT ;  /* 0x0000004f004f7212 */ /* 0x000fe200078efcff */
[----:B------:R-:W1:Y:S01]  /*5270*/  LDCU.64 UR36, c[0x0][0x888] ;  /* 0x00011100ff2477ac */ /* 0x000e620008000a00 */
[----:B------:R-:W-:-:S02]  /*5280*/  LOP3.LUT R32, R32, 0x600000, RZ, 0xc0, !PT ;  /* 0x0060000020207812 */ /* 0x000fc400078ec0ff */
[----:B------:R-:W-:Y:S01]  /*5290*/  SEL R85, R85, 0xfffffff8, !P1 ;  /* 0xfffffff855557807 */ /* 0x000fe20004800000 */
[----:B------:R-:W1:Y:S01]  /*52a0*/  LDCU.64 UR46, c[0x0][0x8b0] ;  /* 0x00011600ff2e77ac */ /* 0x000e620008000a00 */
[----:B------:R-:W1:Y:S01]  /*52b0*/  LDC R27, c[0x0][0xb30] ;  /* 0x0002cc00ff1b7b82 */ /* 0x000e620000000800 */
[----:B------:R-:W-:Y:S01]  /*52c0*/  SEL R84, R84, 0xfffffff0, !P2 ;  /* 0xfffffff054547807 */ /* 0x000fe20005000000 */
[----:B------:R-:W1:Y:S01]  /*52d0*/  LDCU.64 UR38, c[0x0][0x8a8] ;  /* 0x00011500ff2677ac */ /* 0x000e620008000a00 */
[----:B------:R-:W1:Y:S05]  /*52e0*/  LDCU.64 UR48, c[0x0][0xa90] ;  /* 0x00015200ff3077ac */ /* 0x000e6a0008000a00 */
[----:B------:R-:W1:Y:S01]  /*52f0*/  LDC.64 R64, c[0x0][0xb10] ;  /* 0x0002c400ff407b82 */ /* 0x000e620000000a00 */
[----:B------:R-:W-:Y:S01]  /*5300*/  UMOV UR58, URZ ;  /* 0x000000ff003a7c82 */ /* 0x000fe20008000000 */
[----:B------:R-:W-:Y:S01]  /*5310*/  UIADD3 UR55, UPT, UPT, UR52, 0x400, URZ ;  /* 0x0000040034377890 */ /* 0x000fe2000fffe0ff */
[----:B------:R-:W-:Y:S01]  /*5320*/  UMOV UR54, URZ ;  /* 0x000000ff00367c82 */ /* 0x000fe20008000000 */
[----:B------:R-:W-:-:S04]  /*5330*/  UMOV UR53, URZ ;  /* 0x000000ff00357c82 */ /* 0x000fc80008000000 */
[----:B------:R-:W1:Y:S08]  /*5340*/  LDC.64 R24, c[0x0][0xb18] ;  /* 0x0002c600ff187b82 */ /* 0x000e700000000a00 */
[----:B------:R-:W1:Y:S08]  /*5350*/  LDC.64 R60, c[0x0][0x888] ;  /* 0x00022200ff3c7b82 */ /* 0x000e700000000a00 */
[----:B------:R-:W1:Y:S01]  /*5360*/  LDC.64 R22, c[0x0][0xb28] ;  /* 0x0002ca00ff167b82 */ /* 0x000e620000000a00 */
[C---:B---3--:R-:W-:Y:S01]  /*5370*/  VIADD R3, R2.reuse, 0x40 ;  /* 0x0000004002037836 */ /* 0x048fe20000000000 */
[----:B------:R-:W-:-:S04]  /*5380*/  LOP3.LUT R2, R2, 0xffff, RZ, 0xc0, !PT ;  /* 0x0000ffff02027812 */ /* 0x000fc800078ec0ff */
[----:B------:R-:W-:Y:S02]  /*5390*/  LOP3.LUT R3, R3, 0xffff, RZ, 0xc0, !PT ;  /* 0x0000ffff03037812 */ /* 0x000fe400078ec0ff */
[----:B------:R-:W3:Y:S03]  /*53a0*/  LDC.64 R62, c[0x0][0x890] ;  /* 0x00022400ff3e7b82 */ /* 0x000ee60000000a00 */
[----:B------:R1:W-:Y:S05]  /*53b0*/  STL.64 [R1], R2 ;  /* 0x0000000201007387 */ /* 0x0003ea0000100a00 */
[----:B------:R-:W1:Y:S08]  /*53c0*/  LDC.64 R68, c[0x0][0xa80] ;  /* 0x0002a000ff447b82 */ /* 0x000e700000000a00 */
[----:B------:R-:W1:Y:S08]  /*53d0*/  LDC.64 R66, c[0x0][0xa88] ;  /* 0x0002a200ff427b82 */ /* 0x000e700000000a00 */
[----:B--2-4-:R-:W1:Y:S02]  /*53e0*/  LDC R74, c[0x0][0x374] ;  /* 0x0000dd00ff4a7b82 */ /* 0x014e640000000800 */
.L_x_111:
[----:B-1----:R-:W-:Y:S04]  /*53f0*/  SHF.L.U32 R3, R76, 0x1f, RZ ;  /* 0x0000001f4c037819 */ /* 0x002fe800000006ff */
[----:B------:R-:W1:Y:S02]  /*5400*/  SYNCS.PHASECHK.TRANS64.TRYWAIT P0, [UR52+0x100], R3 ;  /* 0x00010003ff0075a7 */ /* 0x000e640008001134 */
[----:B-1----:R-:W-:Y:S05]  /*5410*/  @!P0 BRA `(.L_x_81) ;  /* 0x0000002c00b08947 */ /* 0x002fea0003800000 */
.L_x_166:
[----:B------:R-:W2:Y:S01]  /*5420*/  LDC.64 R12, c[0x0][0xb10] ;  /* 0x0002c400ff0c7b82 */ /* 0x000ea20000000a00 */
[----:B------:R-:W4:Y:S01]  /*5430*/  LDS.128 R36, [UR52+0x140] ;  /* 0x00014034ff247984 */ /* 0x000f220008000c00 */
[----:B------:R-:W-:Y:S01]  /*5440*/  UIADD3 UR4, UPT, UPT, UR52, 0x108, URZ ;  /* 0x0000010834047890 */ /* 0x000fe2000fffe0ff */
[----:B-1----:R-:W-:Y:S01]  /*5450*/  IMAD R0, R30, 0x4, R1 ;  /* 0x000000041e007824 */ /* 0x002fe200078e0201 */
[----:B------:R-:W-:Y:S04]  /*5460*/  ISETP.NE.AND P1, PT, R27, 0x1, PT ;  /* 0x000000011b00780c */ /* 0x000fe80003f25270 */
[----:B------:R-:W1:Y:S01]  /*5470*/  LDC.64 R10, c[0x0][0xb18] ;  /* 0x0002c600ff0a7b82 */ /* 0x000e620000000a00 */
[----:B------:R-:W-:Y:S01]  /*5480*/  UPRMT UR4, URZ, 0x654, UR4 ;  /* 0x00000654ff047896 */ /* 0x000fe20008000004 */
[----:B------:R-:W-:Y:S01]  /*5490*/  ISETP.GE.AND P0, PT, R26, 0x1, PT ;  /* 0x000000011a00780c */ /* 0x000fe20003f06270 */
[----:B------:R-:W-:Y:S01]  /*54a0*/  @!PT LDS RZ, [RZ] ;  /* 0x00000000fffff984 */ /* 0x000fe20000000800 */
[----:B------:R-:W-:Y:S01]  /*54b0*/  @!PT LDS RZ, [RZ] ;  /* 0x00000000fffff984 */ /* 0x000fe20000000800 */
[----:B------:R-:W-:Y:S01]  /*54c0*/  @!PT LDS RZ, [RZ] ;  /* 0x00000000fffff984 */ /* 0x000fe20000000800 */
[----:B------:R-:W-:Y:S01]  /*54d0*/  @!PT LDS RZ, [RZ] ;  /* 0x00000000fffff984 */ /* 0x000fe20000000800 */
[----:B------:R3:W-:Y:S06]  /*54e0*/  MEMBAR.ALL.CTA ;  /* 0x0000000000007992 */ /* 0x0007ec0000008000 */
[----:B---3--:R-:W3:Y:S01]  /*54f0*/  FENCE.VIEW.ASYNC.S ;  /* 0x00000000000073c6 */ /* 0x008ee20000000000 */
[----:B------:R-:W1:Y:S08]  /*5500*/  @!P1 LDC R14, c[0x0][0xb20] ;  /* 0x0002c800ff0e9b82 */ /* 0x000e700000000800 */
[----:B------:R-:W1:Y:S01]  /*5510*/  @!P1 LDC R9, c[0x0][0xb0c] ;  /* 0x0002c300ff099b82 */ /* 0x000e620000000800 */
[----:B---3--:R-:W-:Y:S01]  /*5520*/  SYNCS.ARRIVE.TRANS64.RED.A1T0 RZ, [UR4], RZ ;  /* 0x000000ffffff79a7 */ /* 0x008fe20008100404 */
[----:B------:R3:W5:Y:S01]  /*5530*/  LDL R17, [R0] ;  /* 0x0000000000117983 */ /* 0x0007620000100800 */
[----:B----4-:R-:W-:Y:S04]  /*5540*/  LOP3.LUT P4, RZ, R38, 0x1, RZ, 0xc0, !PT ;  /* 0x0000000126ff7812 */ /* 0x010fe8000788c0ff */
[----:B------:R-:W-:Y:S09]  /*5550*/  P2R R86, PR, RZ, 0x10 ;  /* 0x00000010ff567803 */ /* 0x000ff20000000000 */
[----:B------:R-:W-:Y:S02]  /*5560*/  @P4 MOV R31, R36 ;  /* 0x00000024001f4202 */ /* 0x000fe40000000f00 */
[----:B------:R-:W-:Y:S01]  /*5570*/  @P4 LOP3.LUT R29, R37, 0xffff, RZ, 0xc0, !PT ;  /* 0x0000ffff251d4812 */ /* 0x000fe200078ec0ff */
[----:B--23--:R-:W-:Y:S06]  /*5580*/  @!P0 BRA `(.L_x_82) ;  /* 0x0000000000a48947 */ /* 0x00cfec0003800000 */
[----:B------:R-:W-:Y:S01]  /*5590*/  IMAD.HI.U32 R20, R74, R25, RZ ;  /* 0x000000194a147227 */ /* 0x000fe200078e00ff */
[----:B------:R-:W-:Y:S02]  /*55a0*/  ISETP.NE.AND P0, PT, R24, 0x1, PT ;  /* 0x000000011800780c */ /* 0x000fe40003f05270 */
[----:B------:R-:W-:Y:S01]  /*55b0*/  ISETP.NE.AND P2, PT, R26, 0x1, PT ;  /* 0x000000011a00780c */ /* 0x000fe20003f45270 */
[-C--:B------:R-:W-:Y:S01]  /*55c0*/  IMAD.HI.U32 R16, R75, R64.reuse, RZ ;  /* 0x000000404b107227 */ /* 0x080fe200078e00ff */
[----:B------:R-:W-:Y:S02]  /*55d0*/  SHF.R.U32.HI R21, RZ, R73, R20 ;  /* 0x00000049ff157219 */ /* 0x000fe40000011614 */
[----:B------:R-:W-:Y:S01]  /*55e0*/  ISETP.NE.AND P3, PT, R28, 0x1, PT ;  /* 0x000000011c00780c */ /* 0x000fe20003f65270 */
[----:B------:R-:W-:Y:S01]  /*55f0*/  IMAD.HI.U32 R40, R29, R25, RZ ;  /* 0x000000191d287227 */ /* 0x000fe200078e00ff */
[----:B------:R-:W-:Y:S02]  /*5600*/  SHF.R.U32.HI R16, RZ, R65, R16 ;  /* 0x00000041ff107219 */ /* 0x000fe40000011610 */
[----:B------:R-:W-:Y:S01]  /*5610*/  SEL R3, R74, R21, !P0 ;  /* 0x000000154a037207 */ /* 0x000fe20004000000 */
[----:B------:R-:W-:Y:S01]  /*5620*/  IMAD.HI.U32 R34, R31, R64, RZ ;  /* 0x000000401f227227 */ /* 0x000fe200078e00ff */
[----:B------:R-:W-:Y:S03]  /*5630*/  SEL R7, R75, R16, !P3 ;  /* 0x000000104b077207 */ /* 0x000fe60005800000 */
[-C--:B------:R-:W-:Y:S01]  /*5640*/  IMAD.HI.U32 R16, R3, R22.reuse, RZ ;  /* 0x0000001603107227 */ /* 0x080fe200078e00ff */
[----:B------:R-:W-:Y:S03]  /*5650*/  SHF.R.U32.HI R34, RZ, R65, R34 ;  /* 0x00000041ff227219 */ /* 0x000fe60000011622 */
[----:B------:R-:W-:Y:S01]  /*5660*/  IMAD.HI.U32 R20, R7, R22, RZ ;  /* 0x0000001607147227 */ /* 0x000fe200078e00ff */
[----:B------:R-:W-:Y:S02]  /*5670*/  @P2 SHF.R.U32.HI R3, RZ, R23, R16 ;  /* 0x00000017ff032219 */ /* 0x000fe40000011610 */
[----:B------:R-:W-:Y:S02]  /*5680*/  SHF.R.U32.HI R16, RZ, R73, R40 ;  /* 0x00000049ff107219 */ /* 0x000fe40000011628 */
[----:B------:R-:W-:Y:S01]  /*5690*/  @P2 SHF.R.U32.HI R7, RZ, R23, R20 ;  /* 0x00000017ff072219 */ /* 0x000fe20000011614 */
[C---:B------:R-:W-:Y:S01]  /*56a0*/  IMAD R2, R26.reuse, R3, RZ ;  /* 0x000000031a027224 */ /* 0x040fe200078e02ff */
[----:B------:R-:W-:Y:S02]  /*56b0*/  SEL R5, R29, R16, !P0 ;  /* 0x000000101d057207 */ /* 0x000fe40004000000 */
[----:B------:R-:W-:Y:S01]  /*56c0*/  SEL R3, R31, R34, !P3 ;  /* 0x000000221f037207 */ /* 0x000fe20005800000 */
[----:B------:R-:W-:Y:S01]  /*56d0*/  IMAD R4, R26, R7, RZ ;  /* 0x000000071a047224 */ /* 0x000fe200078e02ff */
[C---:B------:R-:W-:Y:S01]  /*56e0*/  ISETP.GE.AND P0, PT, R5.reuse, R2, PT ;  /* 0x000000020500720c */ /* 0x040fe20003f06270 */
[----:B------:R-:W-:Y:S03]  /*56f0*/  IMAD.HI.U32 R6, R5, R22, RZ ;  /* 0x0000001605067227 */ /* 0x000fe600078e00ff */
[----:B------:R-:W-:Y:S01]  /*5700*/  ISETP.GE.OR P0, PT, R3, R4, P0 ;  /* 0x000000040300720c */ /* 0x000fe20000706670 */
[----:B------:R-:W-:Y:S01]  /*5710*/  IMAD.MOV R4, RZ, RZ, -R3 ;  /* 0x000000ffff047224 */ /* 0x000fe200078e0a03 */
[-C--:B------:R-:W-:Y:S03]  /*5720*/  SHF.R.U32.HI R6, RZ, R23.reuse, R6 ;  /* 0x00000017ff067219 */ /* 0x080fe60000011606 */
[----:B------:R-:W-:Y:S01]  /*5730*/  IMAD R31, R28, R4, R31 ;  /* 0x000000041c1f7224 */ /* 0x000fe200078e021f */
[----:B------:R-:W-:Y:S05]  /*5740*/  SEL R15, R5, R6, !P2 ;  /* 0x00000006050f7207 */ /* 0x000fea0005000000 */
[----:B------:R-:W-:Y:S02]  /*5750*/  IMAD.MOV R6, RZ, RZ, -R15 ;  /* 0x000000ffff067224 */ /* 0x000fe400078e0a0f */
[C---:B------:R-:W-:Y:S04]  /*5760*/  @!P0 IMAD.HI.U32 R2, R3.reuse, R22, RZ ;  /* 0x0000001603028227 */ /* 0x040fe800078e00ff */
[----:B------:R-:W-:Y:S01]  /*5770*/  IMAD R6, R26, R6, R5 ;  /* 0x000000061a067224 */ /* 0x000fe200078e0205 */
[----:B------:R-:W-:Y:S04]  /*5780*/  @!P0 SHF.R.U32.HI R2, RZ, R23, R2 ;  /* 0x00000017ff028219 */ /* 0x000fe80000011602 */
[----:B------:R-:W-:Y:S02]  /*5790*/  @!P0 SEL R0, R3, R2, !P2 ;  /* 0x0000000203008207 */ /* 0x000fe40005000000 */
[----:B------:R-:W-:Y:S02]  /*57a0*/  IADD3 R2, PT, PT, -R5, RZ, RZ ;  /* 0x000000ff05027210 */ /* 0x000fe40007ffe1ff */
[----:B------:R-:W-:Y:S01]  /*57b0*/  @!P0 IADD3 R8, PT, PT, R15, -R0, RZ ;  /* 0x800000000f088210 */ /* 0x000fe20007ffe0ff */
[----:B------:R-:W-:Y:S02]  /*57c0*/  @!P0 IMAD R0, R7, R6, R0 ;  /* 0x0000000607008224 */ /* 0x000fe400078e0200 */
[----:B------:R-:W-:Y:S02]  /*57d0*/  IMAD R29, R24, R2, R29 ;  /* 0x00000002181d7224 */ /* 0x000fe400078e021d */
[----:B------:R-:W-:Y:S02]  /*57e0*/  @!P0 IMAD R5, R8, R26, R3 ;  /* 0x0000001a08058224 */ /* 0x000fe400078e0203 */
[----:B------:R-:W-:Y:S04]  /*57f0*/  @!P0 IMAD.MOV.U32 R3, RZ, RZ, R0 ;  /* 0x000000ffff038224 */ /* 0x000fe800078e0000 */
[----:B------:R-:W-:Y:S02]  /*5800*/  IMAD R31, R3, R28, R31 ;  /* 0x0000001c031f7224 */ /* 0x000fe400078e021f */
[----:B------:R-:W-:Y:S07]  /*5810*/  IMAD R29, R5, R24, R29 ;  /* 0x00000018051d7224 */ /* 0x000fee00078e021d */
.L_x_82:
[----:B-1----:R-:W-:Y:S01]  /*5820*/  @!P1 ISETP.NE.AND P0, PT, R10, 0x1, PT ;  /* 0x000000010a00980c */ /* 0x002fe20003f05270 */
[----:B------:R-:W-:Y:S01]  /*5830*/  @!P1 IMAD.HI.U32 R0, R31, R12, RZ ;  /* 0x0000000c1f009227 */ /* 0x000fe200078e00ff */
[----:B------:R-:W-:Y:S01]  /*5840*/  @!P1 ISETP.NE.AND P2, PT, R9, 0x1, PT ;  /* 0x000000010900980c */ /* 0x000fe20003f45270 */
[----:B------:R-:W-:Y:S01]  /*5850*/  ULOP3.LUT UP0, URZ, UR55, 0x3f0, URZ, 0xc0, !UPT ;  /* 0x000003f037ff7892 */ /* 0x000fe2000f80c0ff */
[----:B------:R-:W-:Y:S01]  /*5860*/  R2UR UR41, R18 ;  /* 0x00000000122972ca */ /* 0x000fe200000e0000 */
[----:B------:R-:W-:Y:S01]  /*5870*/  @!P1 IMAD.HI.U32 R3, R29, R11, RZ ;  /* 0x0000000b1d039227 */ /* 0x000fe200078e00ff */
[----:B------:R-:W-:Y:S02]  /*5880*/  @!P1 SHF.R.U32.HI R0, RZ, R13, R0 ;  /* 0x0000000dff009219 */ /* 0x000fe40000011600 */
[----:B------:R-:W-:Y:S02]  /*5890*/  @P4 SHF.R.U32.HI R83, RZ, 0x10, R37 ;  /* 0x00000010ff534819 */ /* 0x000fe40000011625 */
[----:B------:R-:W-:Y:S02]  /*58a0*/  @!P1 SHF.R.U32.HI R2, RZ, R14, R3 ;  /* 0x0000000eff029219 */ /* 0x000fe40000011603 */
[----:B------:R-:W-:Y:S02]  /*58b0*/  @!P1 SEL R3, R31, R0, !P2 ;  /* 0x000000001f039207 */ /* 0x000fe40005000000 */
[----:B------:R-:W-:Y:S03]  /*58c0*/  @!P1 SEL R2, R29, R2, !P0 ;  /* 0x000000021d029207 */ /* 0x000fe60004000000 */
[----:B------:R-:W-:Y:S02]  /*58d0*/  USHF.L.U32 UR41, UR41, 0x6, URZ ;  /* 0x0000000629297899 */ /* 0x000fe400080006ff */
[----:B------:R-:W-:Y:S02]  /*58e0*/  @!P1 IMAD.IADD R0, R2, 0x1, -R3 ;  /* 0x0000000102009824 */ /* 0x000fe400078e0a03 */
[----:B------:R-:W-:Y:S02]  /*58f0*/  @!P1 IMAD.IADD R2, R3, 0x1, -R2 ;  /* 0x0000000103029824 */ /* 0x000fe400078e0a02 */
[----:B------:R-:W-:Y:S02]  /*5900*/  @!P1 IMAD R31, R0, R9, R31 ;  /* 0x00000009001f9224 */ /* 0x000fe400078e021f */
[----:B------:R-:W-:Y:S01]  /*5910*/  @!P1 IMAD R29, R2, R10, R29 ;  /* 0x0000000a021d9224 */ /* 0x000fe200078e021d */
[----:B------:R-:W-:Y:S06]  /*5920*/  BRA.U !UP0, `(.L_x_83) ;  /* 0x00000001087c7547 */ /* 0x000fec000b800000 */
[----:B------:R-:W1:Y:S01]  /*5930*/  LDCU.64 UR8, c[0x4][0x80] ;  /* 0x01001000ff0877ac */ /* 0x000e620008000a00 */
[----:B------:R-:W-:Y:S01]  /*5940*/  MOV R2, 0x0 ;  /* 0x0000000000027802 */ /* 0x000fe20000000f00 */
[----:B------:R-:W-:Y:S02]  /*5950*/  HFMA2 R12, -RZ, RZ, 0, 5.9604644775390625e-08 ;  /* 0x00000001ff0c7431 */ /* 0x000fe400000001ff */
[----:B------:R-:W-:Y:S01]  /*5960*/  IMAD.MOV.U32 R8, RZ, RZ, 0x70 ;  /* 0x00000070ff087424 */ /* 0x000fe200078e00ff */
[----:B------:R2:W3:Y:S01]  /*5970*/  LDC.64 R14, c[0x4][R2] ;  /* 0x01000000020e7b82 */ /* 0x0004e20000000a00 */
[----:B------:R-:W4:Y:S01]  /*5980*/  LDCU.64 UR6, c[0x4][0x88] ;  /* 0x01001100ff0677ac */ /* 0x000f220008000a00 */
[----:B------:R-:W-:Y:S01]  /*5990*/  IMAD.MOV.U32 R13, RZ, RZ, RZ ;  /* 0x000000ffff0d7224 */ /* 0x000fe200078e00ff */
[----:B------:R-:W2:Y:S01]  /*59a0*/  LDCU.64 UR4, c[0x4][0x8] ;  /* 0x01000100ff0477ac */ /* 0x000ea20008000a00 */
[----:B-1----:R-:W-:Y:S01]  /*59b0*/  MOV R5, UR9 ;  /* 0x0000000900057c02 */ /* 0x002fe20008000f00 */
[----:B------:R-:W-:Y:S01]  /*59c0*/  IMAD.U32 R4, RZ, RZ, UR8 ;  /* 0x00000008ff047e24 */ /* 0x000fe2000f8e00ff */
[----:B----4-:R-:W-:Y:S01]  /*59d0*/  MOV R7, UR7 ;  /* 0x0000000700077c02 */ /* 0x010fe20008000f00 */
[----:B------:R-:W-:Y:S01]  /*59e0*/  IMAD.U32 R6, RZ, RZ, UR6 ;  /* 0x00000006ff067e24 */ /* 0x000fe2000f8e00ff */
[----:B--2---:R-:W-:Y:S01]  /*59f0*/  MOV R11, UR5 ;  /* 0x00000005000b7c02 */ /* 0x004fe20008000f00 */
[----:B------:R-:W-:Y:S02]  /*5a00*/  IMAD.U32 R10, RZ, RZ, UR4 ;  /* 0x00000004ff0a7e24 */ /* 0x000fe4000f8e00ff */
[----:B------:R-:W-:Y:S07]  /*5a10*/  LEPC R20, `(.L_x_84) ;  /* 0x000000001014794e */ /* 0x000fee0000000000 */
[----:B---3-5:R-:W-:Y:S05]  /*5a20*/  CALL.ABS.NOINC R14 ;  /* 0x000000000e007343 */ /* 0x028fea0003c00000 */
.L_x_84:
[----:B------:R-:W1:Y:S01]  /*5a30*/  LDCU.64 UR8, c[0x4][0x80] ;  /* 0x01001000ff0877ac */ /* 0x000e620008000a00 */
[----:B------:R-:W2:Y:S01]  /*5a40*/  LDC.64 R2, c[0x4][R2] ;  /* 0x0100000002027b82 */ /* 0x000ea20000000a00 */
[----:B------:R-:W-:Y:S02]  /*5a50*/  HFMA2 R12, -RZ, RZ, 0, 5.9604644775390625e-08 ;  /* 0x00000001ff0c7431 */ /* 0x000fe400000001ff */
[----:B------:R-:W-:Y:S02]  /*5a60*/  IMAD.MOV.U32 R8, RZ, RZ, 0x70 ;  /* 0x00000070ff087424 */ /* 0x000fe400078e00ff */
[----:B------:R-:W-:Y:S01]  /*5a70*/  IMAD.MOV.U32 R13, RZ, RZ, RZ ;  /* 0x000000ffff0d7224 */ /* 0x000fe200078e00ff */
[----:B------:R-:W3:Y:S01]  /*5a80*/  LDCU.64 UR6, c[0x4][0x88] ;  /* 0x01001100ff0677ac */ /* 0x000ee20008000a00 */
[----:B------:R-:W4:Y:S01]  /*5a90*/  LDCU.64 UR4, c[0x4][0x8] ;  /* 0x01000100ff0477ac */ /* 0x000f220008000a00 */
[----:B-1----:R-:W-:Y:S02]  /*5aa0*/  MOV R4, UR8 ;  /* 0x0000000800047c02 */ /* 0x002fe40008000f00 */
[----:B------:R-:W-:Y:S02]  /*5ab0*/  MOV R5, UR9 ;  /* 0x0000000900057c02 */ /* 0x000fe40008000f00 */
[----:B---3--:R-:W-:Y:S01]  /*5ac0*/  MOV R7, UR7 ;  /* 0x0000000700077c02 */ /* 0x008fe20008000f00 */
[----:B------:R-:W-:Y:S01]  /*5ad0*/  IMAD.U32 R6, RZ, RZ, UR6 ;  /* 0x00000006ff067e24 */ /* 0x000fe2000f8e00ff */
[----:B----4-:R-:W-:Y:S01]  /*5ae0*/  MOV R11, UR5 ;  /* 0x00000005000b7c02 */ /* 0x010fe20008000f00 */
[----:B------:R-:W-:Y:S02]  /*5af0*/  IMAD.U32 R10, RZ, RZ, UR4 ;  /* 0x00000004ff0a7e24 */ /* 0x000fe4000f8e00ff */
[----:B------:R-:W-:Y:S07]  /*5b00*/  LEPC R20, `(.L_x_83) ;  /* 0x000000001014794e */ /* 0x000fee0000000000 */
[----:B--2---:R-:W-:Y:S05]  /*5b10*/  CALL.ABS.NOINC R2 ;  /* 0x0000000002007343 */ /* 0x004fea0003c00000 */
.L_x_83:
[----:B------:R-:W-:Y:S01]  /*5b20*/  ISETP.NE.U32.AND P3, PT, R62, RZ, PT ;  /* 0x000000ff3e00720c */ /* 0x000fe20003f65070 */
[----:B------:R-:W-:Y:S01]  /*5b30*/  UISETP.NE.U32.AND UP0, UPT, UR46, URZ, UPT ;  /* 0x000000ff2e00728c */ /* 0x000fe2000bf05070 */
[----:B------:R-:W-:Y:S02]  /*5b40*/  ISETP.NE.AND P6, PT, R82, RZ, PT ;  /* 0x000000ff5200720c */ /* 0x000fe40003fc5270 */
[----:B------:R-:W-:Y:S01]  /*5b50*/  ISETP.NE.AND.EX P3, PT, R63, RZ, PT, P3 ;  /* 0x000000ff3f00720c */ /* 0x000fe20003f65330 */
[----:B------:R-:W-:Y:S01]  /*5b60*/  UISETP.NE.AND.EX UP0, UPT, UR47, URZ, UPT, UP0 ;  /* 0x000000ff2f00728c */ /* 0x000fe2000bf05300 */
[----:B------:R-:W-:Y:S02]  /*5b70*/  ISETP.NE.U32.AND P1, PT, RZ, UR36, PT ;  /* 0x00000024ff007c0c */ /* 0x000fe4000bf25070 */
[----:B------:R-:W-:Y:S02]  /*5b80*/  PLOP3.LUT P0, PT, PT, PT, PT, 0x8, 0x80 ;  /* 0x000000000080781c */ /* 0x000fe40003f0e170 */
[----:B------:R-:W-:Y:S05]  /*5b90*/  ISETP.NE.AND.EX P1, PT, RZ, UR37, PT, P1 ;  /* 0x00000025ff007c0c */ /* 0x000fea000bf25310 */
[----:B------:R-:W-:Y:S02]  /*5ba0*/  @P6 PLOP3.LUT P0, PT, P3, PT, PT, 0x80, 0x8 ;  /* 0x000000000008681c */ /* 0x000fe40001f0f070 */
[----:B------:R-:W-:Y:S11]  /*5bb0*/  @!P3 BRA `(.L_x_85) ;  /* 0x00000000002cb947 */ /* 0x000ff60003800000 */
[----:B------:R-:W-:Y:S01]  /*5bc0*/  ISETP.NE.U32.AND P2, PT, R60, RZ, PT ;  /* 0x000000ff3c00720c */ /* 0x000fe20003f45070 */
[----:B------:R-:W-:Y:S03]  /*5bd0*/  IMAD.MOV.U32 R71, RZ, RZ, 0x1 ;  /* 0x00000001ff477424 */ /* 0x000fe600078e00ff */
[----:B------:R-:W-:Y:S11]  /*5be0*/  ISETP.NE.AND.EX P2, PT, R61, RZ, PT, P2 ;  /* 0x000000ff3d00720c */ /* 0x000ff60003f45320 */
[----:B------:R-:W-:Y:S02]  /*5bf0*/  @!UPT UIADD3 URZ, UPT, UPT, URZ, URZ, URZ ;  /* 0x000000fffffff290 */ /* 0x000fe4000fffe0ff */
[----:B------:R-:W1:Y:S01]  /*5c00*/  @P2 LDC.64 R2, c[0x0][0x888] ;  /* 0x00022200ff022b82 */ /* 0x000e620000000a00 */
[----:B------:R-:W-:Y:S04]  /*5c10*/  @P2 IMAD R0, R19, R62, RZ ;  /* 0x0000003e13002224 */ /* 0x000fe800078e02ff */
[----:B-1----:R-:W-:Y:S04]  /*5c20*/  @P2 IMAD.WIDE R2, R0, 0x4, R2 ;  /* 0x0000000400022825 */ /* 0x002fe800078e0202 */
[----:B------:R-:W-:Y:S01]  /*5c30*/  HFMA2 R0, -RZ, RZ, 0, 5.9604644775390625e-08 ;  /* 0x00000001ff007431 */ /* 0x000fe200000001ff */
[----:B-----5:R1:W5:Y:S04]  /*5c40*/  @P2 LDG.E R35, desc[UR50][R2.64] ;  /* 0x0000003202232981 */ /* 0x020368000c1e1900 */
[----:B------:R-:W-:Y:S01]  /*5c50*/  @!P2 PRMT R71, R0, 0x7610, R71 ;  /* 0x000076100047a816 */ /* 0x000fe20000000047 */
[----:B-1----:R-:W2:Y:S06]  /*5c60*/  @!P2 LDC R35, c[0x0][0x880] ;  /* 0x00022000ff23ab82 */ /* 0x002eac0000000800 */
.L_x_85:
[----:B------:R-:W-:Y:S05]  /*5c70*/  BRA.U !UP0, `(.L_x_86) ;  /* 0x0000000108207547 */ /* 0x000fea000b800000 */
[----:B------:R-:W-:Y:S04]  /*5c80*/  ISETP.NE.U32.AND P2, PT, RZ, UR38, PT ;  /* 0x00000026ff007c0c */ /* 0x000fe8000bf45070 */
[----:B------:R-:W-:Y:S11]  /*5c90*/  ISETP.NE.AND.EX P2, PT, RZ, UR39, PT, P2 ;  /* 0x00000027ff007c0c */ /* 0x000ff6000bf45320 */
[----:B------:R-:W-:Y:S02]  /*5ca0*/  @!UPT UIADD3 URZ, UPT, UPT, URZ, URZ, URZ ;  /* 0x000000fffffff290 */ /* 0x000fe4000fffe0ff */
[----:B------:R-:W1:Y:S01]  /*5cb0*/  @P2 LDC.64 R2, c[0x0][0x8a8] ;  /* 0x00022a00ff022b82 */ /* 0x000e620000000a00 */
[----:B------:R-:W-:Y:S04]  /*5cc0*/  @P2 IMAD R5, R19, UR46, RZ ;  /* 0x0000002e13052c24 */ /* 0x000fe8000f8e02ff */
[----:B-1----:R-:W-:Y:S05]  /*5cd0*/  @P2 IMAD.WIDE R2, R5, 0x4, R2 ;  /* 0x0000000405022825 */ /* 0x002fea00078e0202 */
[----:B-----5:R1:W5:Y:S02]  /*5ce0*/  @P2 LDG.E R33, desc[UR50][R2.64] ;  /* 0x0000003202212981 */ /* 0x020364000c1e1900 */
[----:B-1----:R-:W3:Y:S02]  /*5cf0*/  @!P2 LDC R33, c[0x0][0x8a0] ;  /* 0x00022800ff21ab82 */ /* 0x002ee40000000800 */
.L_x_86:
[----:B--2--5:R-:W-:Y:S01]  /*5d00*/  FSETP.NEU.AND P2, PT, R35, RZ, PT ;  /* 0x000000ff2300720b */ /* 0x024fe20003f4d000 */
[----:B------:R-:W-:Y:S01]  /*5d10*/  IMAD.SHL.U32 R89, R41, 0x40, RZ ;  /* 0x0000004029597824 */ /* 0x000fe200078e00ff */
[----:B------:R-:W-:Y:S01]  /*5d20*/  SEL R5, RZ, 0xffffffff, P1 ;  /* 0xffffffffff057807 */ /* 0x000fe20000800000 */
[----:B------:R-:W-:Y:S01]  /*5d30*/  BSSY B1, `(.L_x_87) ;  /* 0x0000053000017945 */ /* 0x000fe20003800000 */
[----:B------:R-:W-:Y:S01]  /*5d40*/  @P6 LOP3.LUT P1, RZ, R71, 0xff, RZ, 0xc0, !PT ;  /* 0x000000ff47ff6812 */ /* 0x000fe2000782c0ff */
[----:B------:R-:W-:Y:S01]  /*5d50*/  IMAD.HI.U32 R9, R89, R69, RZ ;  /* 0x0000004559097227 */ /* 0x000fe200078e00ff */
[----:B------:R-:W-:Y:S02]  /*5d60*/  @P6 SEL R2, RZ, 0xffffffff, P2 ;  /* 0xffffffffff026807 */ /* 0x000fe40001000000 */
[----:B------:R-:W-:Y:S01]  /*5d70*/  LOP3.LUT R43, R78, 0x1, RZ, 0x3c, !PT ;  /* 0x000000014e2b7812 */ /* 0x000fe200078e3cff */
[----:B------:R-:W-:Y:S01]  /*5d80*/  IMAD.MOV.U32 R95, RZ, RZ, 0x1 ;  /* 0x00000001ff5f7424 */ /* 0x000fe200078e00ff */
[----:B------:R-:W-:Y:S01]  /*5d90*/  @P0 SEL R2, R5, R2, !P1 ;  /* 0x0000000205020207 */ /* 0x000fe20004800000 */
[----:B------:R-:W-:Y:S01]  /*5da0*/  IMAD.IADD R34, R32, 0x1, R17 ;  /* 0x0000000120227824 */ /* 0x000fe200078e0211 */
[----:B------:R-:W-:Y:S01]  /*5db0*/  ISETP.NE.AND P0, PT, R68, 0x1, PT ;  /* 0x000000014400780c */ /* 0x000fe20003f05270 */
[----:B------:R-:W-:Y:S01]  /*5dc0*/  IMAD.U32 R94, RZ, RZ, UR58 ;  /* 0x0000003aff5e7e24 */ /* 0x000fe2000f8e00ff */
[----:B------:R-:W-:Y:S02]  /*5dd0*/  @P6 LOP3.LUT R2, R2, 0x1, RZ, 0xc0, !PT ;  /* 0x0000000102026812 */ /* 0x000fe400078ec0ff */
[----:B------:R-:W-:Y:S02]  /*5de0*/  CS2R R46, SRZ ;  /* 0x00000000002e7805 */ /* 0x000fe4000001ff00 */
[----:B------:R-:W-:Y:S02]  /*5df0*/  SHF.R.U32.HI R4, RZ, R66, R9 ;  /* 0x00000042ff047219 */ /* 0x000fe40000011609 */
[----:B------:R-:W-:Y:S02]  /*5e00*/  CS2R R44, SRZ ;  /* 0x00000000002c7805 */ /* 0x000fe4000001ff00 */
[----:B------:R-:W-:Y:S01]  /*5e10*/  ISETP.NE.U32.OR P4, PT, R2, 0x1, !P6 ;  /* 0x000000010200780c */ /* 0x000fe20007785470 */
[----:B------:R-:W-:Y:S01]  /*5e20*/  IMAD.U32 R2, RZ, RZ, UR58 ;  /* 0x0000003aff027e24 */ /* 0x000fe2000f8e00ff */
[----:B------:R-:W-:Y:S02]  /*5e30*/  SEL R87, R89, R4, !P0 ;  /* 0x0000000459577207 */ /* 0x000fe40004000000 */
[----:B------:R-:W-:Y:S02]  /*5e40*/  CS2R R50, SRZ ;  /* 0x0000000000327805 */ /* 0x000fe4000001ff00 */
[----:B------:R-:W-:Y:S02]  /*5e50*/  ISETP.NE.AND P0, PT, R67, 0x1, PT ;  /* 0x000000014300780c */ /* 0x000fe40003f05270 */
[----:B------:R-:W-:Y:S02]  /*5e60*/  CS2R R48, SRZ ;  /* 0x0000000000307805 */ /* 0x000fe4000001ff00 */
[----:B------:R-:W-:Y:S01]  /*5e70*/  LEA R0, R2, UR52, 0x3 ;  /* 0x0000003402007c11 */ /* 0x000fe2000f8e18ff */
[----:B------:R-:W-:Y:S01]  /*5e80*/  IMAD.HI.U32 R88, R87, UR48, RZ ;  /* 0x0000003057587c27 */ /* 0x000fe2000f8e00ff */
[----:B------:R-:W-:Y:S02]  /*5e90*/  LEA R42, R30, UR52, 0x3 ;  /* 0x000000341e2a7c11 */ /* 0x000fe4000f8e18ff */
[----:B------:R-:W-:Y:S02]  /*5ea0*/  SHF.L.U32 R3, R77, 0x1f, RZ ;  /* 0x0000001f4d037819 */ /* 0x000fe400000006ff */
[----:B------:R-:W-:Y:S02]  /*5eb0*/  CS2R R54, SRZ ;  /* 0x0000000000367805 */ /* 0x000fe4000001ff00 */
[----:B------:R-:W-:Y:S02]  /*5ec0*/  SHF.R.U32.HI R88, RZ, UR49, R88 ;  /* 0x00000031ff587c19 */ /* 0x000fe40008011658 */
[----:B------:R-:W-:Y:S02]  /*5ed0*/  CS2R R52, SRZ ;  /* 0x0000000000347805 */ /* 0x000fe4000001ff00 */
[----:B------:R-:W-:Y:S02]  /*5ee0*/  @P4 SHF.L.U32 R7, R43, 0x1f, RZ ;  /* 0x0000001f2b074819 */ /* 0x000fe400000006ff */
[----:B------:R-:W-:Y:S02]  /*5ef0*/  CS2R R58, SRZ ;  /* 0x00000000003a7805 */ /* 0x000fe4000001ff00 */
[----:B------:R-:W-:Y:S02]  /*5f00*/  SEL R88, R87, R88, !P0 ;  /* 0x0000005857587207 */ /* 0x000fe40004000000 */
[----:B------:R-:W-:Y:S01]  /*5f10*/  CS2R R56, SRZ ;  /* 0x0000000000387805 */ /* 0x000fe2000001ff00 */
[----:B------:R-:W1:Y:S01]  /*5f20*/  @P4 SYNCS.PHASECHK.TRANS64.TRYWAIT P1, [R0+URZ+0xc0], R7 ;  /* 0x0000c007000045a7 */ /* 0x000e6200080211ff */
[----:B------:R-:W-:Y:S02]  /*5f30*/  SEL R2, RZ, 0xffffffff, P2 ;  /* 0xffffffffff027807 */ /* 0x000fe40001000000 */
[----:B------:R-:W-:Y:S01]  /*5f40*/  LOP3.LUT P2, R90, R71, 0xff, RZ, 0xc0, !PT ;  /* 0x000000ff475a7812 */ /* 0x000fe2000784c0ff */
[----:B------:R-:W-:Y:S01]  /*5f50*/  IMAD.MOV R4, RZ, RZ, -R88 ;  /* 0x000000ffff047224 */ /* 0x000fe200078e0a58 */
[----:B------:R-:W-:Y:S02]  /*5f60*/  P2R R91, PR, RZ, 0x10 ;  /* 0x00000010ff5b7803 */ /* 0x000fe40000000000 */
[----:B------:R-:W-:Y:S01]  /*5f70*/  @P3 SEL R2, R5, R2, !P2 ;  /* 0x0000000205023207 */ /* 0x000fe20005000000 */
[--C-:B------:R-:W-:Y:S02]  /*5f80*/  IMAD.MOV R5, RZ, RZ, -R87.reuse ;  /* 0x000000ffff057224 */ /* 0x100fe400078e0a57 */
[----:B------:R-:W-:Y:S01]  /*5f90*/  IMAD R87, R67, R4, R87 ;  /* 0x0000000443577224 */ /* 0x000fe200078e0257 */
[----:B------:R-:W-:Y:S01]  /*5fa0*/  LOP3.LUT R2, R2, 0x1, RZ, 0xc0, !PT ;  /* 0x0000000102027812 */ /* 0x000fe200078ec0ff */
[----:B------:R-:W-:Y:S03]  /*5fb0*/  IMAD R89, R68, R5, R89 ;  /* 0x0000000544597224 */ /* 0x000fe600078e0259 */
[----:B------:R-:W-:Y:S01]  /*5fc0*/  ISETP.NE.U32.AND P2, PT, R2, 0x1, PT ;  /* 0x000000010200780c */ /* 0x000fe20003f45070 */
[----:B------:R2:W4:Y:S03]  /*5fd0*/  SYNCS.PHASECHK.TRANS64.TRYWAIT P0, [R42+URZ+0x110], R3 ;  /* 0x000110032a0075a7 */ /* 0x00052600080011ff */
[----:B------:R-:W-:Y:S02]  /*5fe0*/  P2R R96, PR, RZ, 0x4 ;  /* 0x00000004ff607803 */ /* 0x000fe40000000000 */
[----:B-1----:R-:W-:Y:S01]  /*5ff0*/  @P4 SEL R95, RZ, 0x1, !P1 ;  /* 0x00000001ff5f4807 */ /* 0x002fe20004800000 */
[----:B--2---:R-:W-:Y:S06]  /*6000*/  @!P4 BRA `(.L_x_88) ;  /* 0x000000000094c947 */ /* 0x004fec0003800000 */
[----:B------:R-:W-:Y:S01]  /*6010*/  HFMA2 R55, -RZ, RZ, 0, 0 ;  /* 0x00000000ff377431 */ /* 0x000fe200000001ff */
[----:B------:R-:W-:Y:S01]  /*6020*/  ISETP.NE.AND P1, PT, R95, RZ, PT ;  /* 0x000000ff5f00720c */ /* 0x000fe20003f25270 */
[----:B------:R-:W-:Y:S01]  /*6030*/  IMAD.U32 R2, RZ, RZ, UR58 ;  /* 0x0000003aff027e24 */ /* 0x000fe2000f8e00ff */
[----:B------:R-:W-:Y:S11]  /*6040*/  BSSY B0, `(.L_x_89) ;  /* 0x0000005000007945 */ /* 0x000ff60003800000 */
[----:B------:R-:W-:Y:S05]  /*6050*/  @P1 BRA `(.L_x_90) ;  /* 0x00000000000c1947 */ /* 0x000fea0003800000 */
[----:B------:R-:W-:Y:S04]  /*6060*/  SHF.L.U32 R5, R43, 0x1f, RZ ;  /* 0x0000001f2b057819 */ /* 0x000fe800000006ff */
[----:B------:R-:W1:Y:S02]  /*6070*/  SYNCS.PHASECHK.TRANS64.TRYWAIT P1, [R0+URZ+0xc0], R5 ;  /* 0x0000c005000075a7 */ /* 0x000e6400080211ff */
[----:B-1----:R-:W-:Y:S05]  /*6080*/  @!P1 BRA `(.L_x_91) ;  /* 0x0000002000ac9947 */ /* 0x002fea0003800000 */
.L_x_90:
[----:B------:R-:W-:Y:S05]  /*6090*/  BSYNC B0 ;  /* 0x0000000000007941 */ /* 0x000fea0003800000 */
.L_x_89:
[----:B------:R-:W-:Y:S01]  /*60a0*/  ISETP.NE.AND P1, PT, R96, RZ, PT ;  /* 0x000000ff6000720c */ /* 0x000fe20003f25270 */
[----:B------:R-:W-:Y:S01]  /*60b0*/  IMAD.MOV.U32 R54, RZ, RZ, RZ ;  /* 0x000000ffff367224 */ /* 0x000fe200078e00ff */
[----:B------:R-:W-:Y:S02]  /*60c0*/  CS2R R52, SRZ ;  /* 0x0000000000347805 */ /* 0x000fe4000001ff00 */
[----:B------:R-:W-:Y:S02]  /*60d0*/  CS2R R58, SRZ ;  /* 0x00000000003a7805 */ /* 0x000fe4000001ff00 */
[----:B------:R-:W-:Y:S02]  /*60e0*/  CS2R R56, SRZ ;  /* 0x0000000000387805 */ /* 0x000fe4000001ff00 */
[----:B------:R-:W-:Y:S02]  /*60f0*/  CS2R R50, SRZ ;  /* 0x0000000000327805 */ /* 0x000fe4000001ff00 */
[----:B------:R-:W-:Y:S02]  /*6100*/  CS2R R48, SRZ ;  /* 0x0000000000307805 */ /* 0x000fe4000001ff00 */
[----:B------:R-:W-:Y:S02]  /*6110*/  CS2R R46, SRZ ;  /* 0x00000000002e7805 */ /* 0x000fe4000001ff00 */
[----:B------:R-:W-:Y:S01]  /*6120*/  CS2R R44, SRZ ;  /* 0x00000000002c7805 */ /* 0x000fe2000001ff00 */
[----:B-1----:R-:W-:Y:S01]  /*6130*/  @P1 IMAD R5, R2, 0x800, R79 ;  /* 0x0000080002051824 */ /* 0x002fe200078e024f */
[----:B------:R-:W-:Y:S05]  /*6140*/  @P1 WARPSYNC.ALL ;  /* 0x0000000000001948 */ /* 0x000fea0003800000 */
[----:B------:R-:W-:Y:S01]  /*6150*/  @P1 LEA R5, R5, UR52, 0x2 ;  /* 0x0000003405051c11 */ /* 0x000fe2000f8e10ff */
[----:B------:R-:W-:Y:S04]  /*6160*/  UIADD3 UR4, UPT, UPT, UR58, 0x1, URZ ;  /* 0x000000013a047890 */ /* 0x000fe8000fffe0ff */
[----:B------:R1:W2:Y:S01]  /*6170*/  @P1 LDSM.16.M88.4 R56, [R5+0x400] ;  /* 0x000400000538183b */ /* 0x0002a20000000200 */
[----:B------:R-:W-:Y:S01]  /*6180*/  @P1 VIADD R7, R5, 0x400 ;  /* 0x0000040005071836 */ /* 0x000fe20000000000 */
[----:B------:R-:W-:Y:S01]  /*6190*/  UISETP.NE.AND UP0, UPT, UR4, 0x3, UPT ;  /* 0x000000030400788c */ /* 0x000fe2000bf05270 */
[C---:B------:R-:W-:Y:S02]  /*61a0*/  @P1 IMAD R2, R85.reuse, 0x4, R5 ;  /* 0x0000000455021824 */ /* 0x040fe400078e0205 */
[C---:B------:R-:W-:Y:S01]  /*61b0*/  @P1 IMAD R6, R84.reuse, 0x4, R7 ;  /* 0x0000000454061824 */ /* 0x040fe200078e0207 */
[----:B------:R-:W-:Y:S01]  /*61c0*/  USEL UR4, UR4, URZ, UP0 ;  /* 0x000000ff04047287 */ /* 0x000fe20008000000 */
[----:B------:R-:W-:Y:S01]  /*61d0*/  @P1 IMAD R0, R84, 0x4, R5 ;  /* 0x0000000454001824 */ /* 0x000fe200078e0205 */
[----:B------:R1:W1:Y:S01]  /*61e0*/  @P1 LDSM.16.M88.4 R52, [R2+0x400] ;  /* 0x000400000234183b */ /* 0x0002620000000200 */
[----:B------:R-:W-:Y:S03]  /*61f0*/  @P1 IMAD R4, R85, 0x4, R6 ;  /* 0x0000000455041824 */ /* 0x000fe600078e0206 */
[----:B------:R-:W-:Y:S01]  /*6200*/  IMAD.U32 R94, RZ, RZ, UR4 ;  /* 0x00000004ff5e7e24 */ /* 0x000fe2000f8e00ff */
[----:B------:R1:W1:Y:S05]  /*6210*/  @P1 LDSM.16.M88.4 R48, [R0+0x400] ;  /* 0x000400000030183b */ /* 0x00026a0000000200 */
[----:B------:R1:W1:Y:S01]  /*6220*/  @P1 LDSM.16.M88.4 R44, [R4] ;  /* 0x00000000042c183b */ /* 0x0002620000000200 */
[----:B------:R-:W-:Y:S04]  /*6230*/  PLOP3.LUT P1, PT, PT, PT, UP0, 0x80, 0x8 ;  /* 0x000000000008781c */ /* 0x000fe80003f2f008 */
[----:B------:R-:W-:Y:S04]  /*6240*/  SEL R6, RZ, 0x1, P1 ;  /* 0x00000001ff067807 */ /* 0x000fe80000800000 */
[----:B------:R-:W-:Y:S02]  /*6250*/  LOP3.LUT R43, R43, R6, RZ, 0x3c, !PT ;  /* 0x000000062b2b7212 */ /* 0x000fe400078e3cff */
.L_x_88:
[----:B------:R-:W-:Y:S05]  /*6260*/  BSYNC B1 ;  /* 0x0000000000017941 */ /* 0x000fea0003800000 */
.L_x_87:
[----:B-1----:R-:W-:Y:S04]  /*6270*/  SHF.R.U32.HI R0, RZ, 0x15, R34 ;  /* 0x00000015ff007819 */ /* 0x002fe80000011622 */
[----:B------:R-:W-:Y:S01]  /*6280*/  LOP3.LUT P1, RZ, R0, 0x3, R81, 0x48, !PT ;  /* 0x0000000300ff7812 */ /* 0x000fe20007824851 */
[----:B------:R-:W-:Y:S01]  /*6290*/  @!UPT UIADD3 URZ, UPT, UPT, URZ, URZ, URZ ;  /* 0x000000fffffff290 */ /* 0x000fe2000fffe0ff */
[----:B----4-:R-:W-:Y:S11]  /*62a0*/  @P0 BRA `(.L_x_92) ;  /* 0x0000000000080947 */ /* 0x010ff60003800000 */
[----:B------:R-:W1:Y:S02]  /*62b0*/  SYNCS.PHASECHK.TRANS64.TRYWAIT P0, [R42+URZ+0x110], R3 ;  /* 0x000110032a0075a7 */ /* 0x000e6400080011ff */
[----:B-1----:R-:W-:Y:S05]  /*62c0*/  @!P0 BRA `(.L_x_93) ;  /* 0x0000002000308947 */ /* 0x002fea0003800000 */
.L_x_92:
[----:B------:R-:W-:Y:S05]  /*62d0*/  @!P1 BRA `(.L_x_94) ;  /* 0x0000000000409947 */ /* 0x000fea0003800000 */
[----:B------:R-:W4:Y:S01]  /*62e0*/  LDCU.64 UR8, c[0x4][0x70] ;  /* 0x01000e00ff0877ac */ /* 0x000f220008000a00 */
[----:B-1----:R-:W-:Y:S01]  /*62f0*/  MOV R3, 0x0 ;  /* 0x0000000000037802 */ /* 0x002fe20000000f00 */
[----:B------:R-:W-:Y:S02]  /*6300*/  HFMA2 R12, -RZ, RZ, 0, 5.9604644775390625e-08 ;  /* 0x00000001ff0c7431 */ /* 0x000fe400000001ff */
[----:B------:R-:W-:Y:S02]  /*6310*/  IMAD.MOV.U32 R8, RZ, RZ, 0x192 ;  /* 0x00000192ff087424 */ /* 0x000fe400078e00ff */
[----:B------:R-:W-:Y:S01]  /*6320*/  IMAD.MOV.U32 R13, RZ, RZ, RZ ;  /* 0x000000ffff0d7224 */ /* 0x000fe200078e00ff */
[----:B------:R-:W1:Y:S01]  /*6330*/  LDCU.64 UR6, c[0x4][0x78] ;  /* 0x01000f00ff0677ac */ /* 0x000e620008000a00 */
[----:B------:R-:W2:Y:S01]  /*6340*/  LDC.64 R2, c[0x4][R3] ;  /* 0x0100000003027b82 */ /* 0x000ea20000000a00 */
[----:B------:R-:W5:Y:S01]  /*6350*/  LDCU.64 UR4, c[0x4][0x10] ;  /* 0x01000200ff0477ac */ /* 0x000f620008000a00 */
[----:B----4-:R-:W-:Y:S01]  /*6360*/  MOV R5, UR9 ;  /* 0x0000000900057c02 */ /* 0x010fe20008000f00 */
[----:B------:R-:W-:Y:S01]  /*6370*/  IMAD.U32 R4, RZ, RZ, UR8 ;  /* 0x00000008ff047e24 */ /* 0x000fe2000f8e00ff */
[----:B-1----:R-:W-:Y:S01]  /*6380*/  MOV R7, UR7 ;  /* 0x0000000700077c02 */ /* 0x002fe20008000f00 */
[----:B------:R-:W-:Y:S01]  /*6390*/  IMAD.U32 R6, RZ, RZ, UR6 ;  /* 0x00000006ff067e24 */ /* 0x000fe2000f8e00ff */
[----:B-----5:R-:W-:Y:S01]  /*63a0*/  MOV R11, UR5 ;  /* 0x00000005000b7c02 */ /* 0x020fe20008000f00 */
[----:B------:R-:W-:Y:S02]  /*63b0*/  IMAD.U32 R10, RZ, RZ, UR4 ;  /* 0x00000004ff0a7e24 */ /* 0x000fe4000f8e00ff */
[----:B------:R-:W-:Y:S07]  /*63c0*/  LEPC R20, `(.L_x_94) ;  /* 0x000000001014794e */ /* 0x000fee0000000000 */
[----:B--23--:R-:W-:Y:S05]  /*63d0*/  CALL.ABS.NOINC R2 ;  /* 0x0000000002007343 */ /* 0x00cfea0003c00000 */
.L_x_94:
[----:B--2---:R-:W-:Y:S01]  /*63e0*/  LOP3.LUT R20, R56, 0xffffe000, RZ, 0xc0, !PT ;  /* 0xffffe00038147812 */ /* 0x004fe200078ec0ff */
[----:B------:R-:W-:Y:S05]  /*63f0*/  WARPSYNC.ALL ;  /* 0x0000000000007948 */ /* 0x000fea0003800000 */
[----:B------:R-:W-:Y:S01]  /*6400*/  R2UR UR4, R34 ;  /* 0x00000000220472ca */ /* 0x000fe200000e0000 */
[----:B------:R-:W-:Y:S01]  /*6410*/  IMAD.SHL.U32 R93, R85, 0x4, RZ ;  /* 0x00000004555d7824 */ /* 0x000fe200078e00ff */
[----:B------:R-:W-:Y:S01]  /*6420*/  LOP3.LUT R21, R57, 0xffffe000, RZ, 0xc0, !PT ;  /* 0xffffe00039157812 */ /* 0x000fe200078ec0ff */
[----:B------:R-:W-:Y:S01]  /*6430*/  IMAD.U32 R92, RZ, RZ, UR58 ;  /* 0x0000003aff5c7e24 */ /* 0x000fe2000f8e00ff */
[----:B------:R-:W-:Y:S01]  /*6440*/  LOP3.LUT R40, R58, 0xffffe000, RZ, 0xc0, !PT ;  /* 0xffffe0003a287812 */ /* 0x000fe200078ec0ff */
[----:B------:R-:W-:Y:S01]  /*6450*/  BSSY.RECONVERGENT B0, `(.L_x_95) ;  /* 0x000005b000007945 */ /* 0x000fe20003800200 */
[----:B------:R-:W-:Y:S01]  /*6460*/  LOP3.LUT R41, R54, 0xffffe000, RZ, 0xc0, !PT ;  /* 0xffffe00036297812 */ /* 0x000fe200078ec0ff */
[----:B------:R-:W-:Y:S01]  /*6470*/  IMAD R97, R92, 0x800, R79 ;  /* 0x000008005c617824 */ /* 0x000fe200078e024f */
[----:B------:R-:W-:Y:S01]  /*6480*/  ISETP.NE.AND P0, PT, R80, RZ, PT ;  /* 0x000000ff5000720c */ /* 0x000fe20003f05270 */
[----:B------:R-:W-:Y:S03]  /*6490*/  IMAD.SHL.U32 R92, R84, 0x4, RZ ;  /* 0x00000004545c7824 */ /* 0x000fe600078e00ff */
[----:B------:R-:W-:Y:S01]  /*64a0*/  LEA R97, R97, UR52, 0x2 ;  /* 0x0000003461617c11 */ /* 0x000fe2000f8e10ff */
[----:B------:R-:W3:Y:S03]  /*64b0*/  LDTM.16dp128bit.x8 R4, tmem[UR4] ;  /* 0x00000004000479ee */ /* 0x000ee60008180000 */
[C-C-:B------:R-:W-:Y:S02]  /*64c0*/  IADD3 R100, PT, PT, R93.reuse, 0x400, R97.reuse ;  /* 0x000004005d647810 */ /* 0x140fe40007ffe061 */
[----:B------:R-:W-:Y:S05]  /*64d0*/  IADD3 R98, PT, PT, R92, 0x400, R97 ;  /* 0x000004005c627810 */ /* 0x000fea0007ffe061 */
[----:B------:R-:W-:Y:S02]  /*64e0*/  IMAD.IADD R99, R93, 0x1, R98 ;  /* 0x000000015d637824 */ /* 0x000fe400078e0262 */
[C---:B---3--:R-:W-:Y:S01]  /*64f0*/  FMUL R0, R33.reuse, R4 ;  /* 0x0000000421007220 */ /* 0x048fe20000400000 */
[C---:B------:R-:W-:Y:S01]  /*6500*/  FMUL R2, R33.reuse, R5 ;  /* 0x0000000521027220 */ /* 0x040fe20000400000 */
[C---:B-1----:R-:W-:Y:S01]  /*6510*/  FMUL R3, R33.reuse, R6 ;  /* 0x0000000621037220 */ /* 0x042fe20000400000 */
[----:B------:R-:W-:Y:S01]  /*6520*/  FMUL R7, R33, R7 ;  /* 0x0000000721077220 */ /* 0x000fe20000400000 */
[----:B------:R-:W-:Y:S01]  /*6530*/  FFMA R36, R35, R20, R0 ;  /* 0x0000001423247223 */ /* 0x000fe20000000000 */
[----:B------:R-:W-:Y:S01]  /*6540*/  LOP3.LUT R20, R59, 0xffffe000, RZ, 0xc0, !PT ;  /* 0xffffe0003b147812 */ /* 0x000fe200078ec0ff */
[C---:B------:R-:W-:Y:S01]  /*6550*/  FFMA R37, R35.reuse, R21, R2 ;  /* 0x0000001523257223 */ /* 0x040fe20000000002 */
[----:B------:R-:W-:Y:S01]  /*6560*/  LOP3.LUT R21, R52, 0xffffe000, RZ, 0xc0, !PT ;  /* 0xffffe00034157812 */ /* 0x000fe200078ec0ff */
[----:B------:R-:W-:Y:S01]  /*6570*/  FFMA R38, R35, R40, R3 ;  /* 0x0000002823267223 */ /* 0x000fe20000000003 */
[----:B------:R-:W-:Y:S01]  /*6580*/  LOP3.LUT R40, R53, 0xffffe000, RZ, 0xc0, !PT ;  /* 0xffffe00035287812 */ /* 0x000fe200078ec0ff */
[----:B------:R-:W-:Y:S01]  /*6590*/  FMUL R4, R33, R8 ;  /* 0x0000000821047220 */ /* 0x000fe20000400000 */
[----:B------:R-:W-:Y:S01]  /*65a0*/  F2FP.TF32.F32.PACK_B R36, R36 ;  /* 0x00000024ff24723e */ /* 0x000fe200024050ff */
[----:B------:R-:W-:Y:S01]  /*65b0*/  FFMA R39, R35, R20, R7 ;  /* 0x0000001423277223 */ /* 0x000fe20000000007 */
[----:B------:R-:W-:Y:S01]  /*65c0*/  LOP3.LUT R20, R55, 0xffffe000, RZ, 0xc0, !PT ;  /* 0xffffe00037147812 */ /* 0x000fe200078ec0ff */
[C---:B------:R-:W-:Y:S01]  /*65d0*/  FMUL R5, R33.reuse, R9 ;  /* 0x0000000921057220 */ /* 0x040fe20000400000 */
[----:B------:R-:W-:Y:S01]  /*65e0*/  F2FP.TF32.F32.PACK_B R37, R37 ;  /* 0x00000025ff25723e */ /* 0x000fe200024050ff */
[C---:B------:R-:W-:Y:S01]  /*65f0*/  FMUL R6, R33.reuse, R10 ;  /* 0x0000000a21067220 */ /* 0x040fe20000400000 */
[----:B------:R-:W-:Y:S01]  /*6600*/  F2FP.TF32.F32.PACK_B R38, R38 ;  /* 0x00000026ff26723e */ /* 0x000fe200024050ff */
[----:B------:R-:W-:Y:S01]  /*6610*/  FMUL R11, R33, R11 ;  /* 0x0000000b210b7220 */ /* 0x000fe20000400000 */
[----:B------:R-:W-:Y:S01]  /*6620*/  F2FP.TF32.F32.PACK_B R39, R39 ;  /* 0x00000027ff27723e */ /* 0x000fe200024050ff */
[C---:B------:R-:W-:Y:S01]  /*6630*/  FFMA R4, R35.reuse, R21, R4 ;  /* 0x0000001523047223 */ /* 0x040fe20000000004 */
[----:B------:R-:W-:Y:S01]  /*6640*/  LOP3.LUT R21, R48, 0xffffe000, RZ, 0xc0, !PT ;  /* 0xffffe00030157812 */ /* 0x000fe200078ec0ff */
[----:B------:R-:W-:Y:S01]  /*6650*/  FFMA R5, R35, R40, R5 ;  /* 0x0000002823057223 */ /* 0x000fe20000000005 */
[----:B------:R-:W-:Y:S01]  /*6660*/  LOP3.LUT R40, R51, 0xffffe000, RZ, 0xc0, !PT ;  /* 0xffffe00033287812 */ /* 0x000fe200078ec0ff */
[----:B------:R-:W-:Y:S01]  /*6670*/  FFMA R6, R35, R41, R6 ;  /* 0x0000002923067223 */ /* 0x000fe20000000006 */
[----:B------:R-:W-:Y:S01]  /*6680*/  LOP3.LUT R41, R50, 0xffffe000, RZ, 0xc0, !PT ;  /* 0xffffe00032297812 */ /* 0x000fe200078ec0ff */
[----:B------:R-:W-:Y:S01]  /*6690*/  FMUL R8, R33, R12 ;  /* 0x0000000c21087220 */ /* 0x000fe20000400000 */
[----:B------:R-:W-:Y:S01]  /*66a0*/  F2FP.TF32.F32.PACK_B R4, R4 ;  /* 0x00000004ff04723e */ /* 0x000fe200024050ff */
[----:B------:R-:W-:Y:S01]  /*66b0*/  FFMA R7, R35, R20, R11 ;  /* 0x0000001423077223 */ /* 0x000fe2000000000b */
[----:B------:R-:W-:Y:S01]  /*66c0*/  LOP3.LUT R20, R49, 0xffffe000, RZ, 0xc0, !PT ;  /* 0xffffe00031147812 */ /* 0x000fe200078ec0ff */
[----:B------:R-:W-:Y:S01]  /*66d0*/  FMUL R9, R33, R13 ;  /* 0x0000000d21097220 */ /* 0x000fe20000400000 */
[----:B------:R-:W-:Y:S01]  /*66e0*/  F2FP.TF32.F32.PACK_B R5, R5 ;  /* 0x00000005ff05723e */ /* 0x000fe200024050ff */
[----:B------:R1:W-:Y:S01]  /*66f0*/  STSM.16.M88.4 [R97+0x400], R36 ;  /* 0x0004002461007844 */ /* 0x0003e20000000200 */
[----:B------:R-:W-:Y:S01]  /*6700*/  F2FP.TF32.F32.PACK_B R6, R6 ;  /* 0x00000006ff06723e */ /* 0x000fe200024050ff */
[----:B------:R-:W-:Y:S01]  /*6710*/  FFMA R8, R35, R21, R8 ;  /* 0x0000001523087223 */ /* 0x000fe20000000008 */
[----:B------:R-:W-:Y:S01]  /*6720*/  LOP3.LUT R21, R44, 0xffffe000, RZ, 0xc0, !PT ;  /* 0xffffe0002c157812 */ /* 0x000fe200078ec0ff */
[C---:B------:R-:W-:Y:S01]  /*6730*/  FMUL R10, R33.reuse, R14 ;  /* 0x0000000e210a7220 */ /* 0x040fe20000400000 */
[C---:B------:R-:W-:Y:S01]  /*6740*/  FMUL R15, R33.reuse, R15 ;  /* 0x0000000f210f7220 */ /* 0x040fe20000400000 */
[----:B------:R-:W-:Y:S01]  /*6750*/  FMUL R12, R33, R16 ;  /* 0x00000010210c7220 */ /* 0x000fe20000400000 */
[C---:B------:R-:W-:Y:S01]  /*6760*/  FFMA R9, R35.reuse, R20, R9 ;  /* 0x0000001423097223 */ /* 0x040fe20000000009 */
[C---:B------:R-:W-:Y:S01]  /*6770*/  FFMA R10, R35.reuse, R41, R10 ;  /* 0x00000029230a7223 */ /* 0x040fe2000000000a */
[C---:B------:R-:W-:Y:S01]  /*6780*/  FFMA R11, R35.reuse, R40, R15 ;  /* 0x00000028230b7223 */ /* 0x040fe2000000000f */
[----:B------:R-:W-:Y:S01]  /*6790*/  FFMA R12, R35, R21, R12 ;  /* 0x00000015230c7223 */ /* 0x000fe2000000000c */
[----:B------:R-:W-:Y:S01]  /*67a0*/  LOP3.LUT R20, R45, 0xffffe000, RZ, 0xc0, !PT ;  /* 0xffffe0002d147812 */ /* 0x000fe200078ec0ff */
[C---:B------:R-:W-:Y:S01]  /*67b0*/  FMUL R13, R33.reuse, R17 ;  /* 0x00000011210d7220 */ /* 0x040fe20000400000 */
[----:B------:R-:W-:Y:S01]  /*67c0*/  LOP3.LUT R21, R46, 0xffffe000, RZ, 0xc0, !PT ;  /* 0xffffe0002e157812 */ /* 0x000fe200078ec0ff */
[----:B------:R-:W-:Y:S01]  /*67d0*/  FMUL R14, R33, R18 ;  /* 0x00000012210e7220 */ /* 0x000fe20000400000 */
[----:B------:R-:W-:Y:S01]  /*67e0*/  LOP3.LUT R40, R47, 0xffffe000, RZ, 0xc0, !PT ;  /* 0xffffe0002f287812 */ /* 0x000fe200078ec0ff */
[----:B------:R-:W-:Y:S01]  /*67f0*/  FMUL R19, R33, R19 ;  /* 0x0000001321137220 */ /* 0x000fe20000400000 */
[----:B------:R-:W-:Y:S01]  /*6800*/  F2FP.TF32.F32.PACK_B R7, R7 ;  /* 0x00000007ff07723e */ /* 0x000fe200024050ff */
[C---:B------:R-:W-:Y:S01]  /*6810*/  FFMA R13, R35.reuse, R20, R13 ;  /* 0x00000014230d7223 */ /* 0x040fe2000000000d */
[C---:B------:R-:W-:Y:S01]  /*6820*/  FFMA R14, R35.reuse, R21, R14 ;  /* 0x00000015230e7223 */ /* 0x040fe2000000000e */
[----:B------:R-:W-:Y:S01]  /*6830*/  FFMA R15, R35, R40, R19 ;  /* 0x00000028230f7223 */ /* 0x000fe20000000013 */
[----:B------:R-:W-:Y:S01]  /*6840*/  F2FP.TF32.F32.PACK_B R8, R8 ;  /* 0x00000008ff08723e */ /* 0x000fe200024050ff */
[----:B------:R1:W-:Y:S01]  /*6850*/  STSM.16.M88.4 [R100], R4 ;  /* 0x0000000464007844 */ /* 0x0003e20000000200 */
[----:B------:R-:W-:Y:S02]  /*6860*/  F2FP.TF32.F32.PACK_B R9, R9 ;  /* 0x00000009ff09723e */ /* 0x000fe400024050ff */
[----:B------:R-:W-:Y:S02]  /*6870*/  F2FP.TF32.F32.PACK_B R10, R10 ;  /* 0x0000000aff0a723e */ /* 0x000fe400024050ff */
[----:B------:R-:W-:Y:S02]  /*6880*/  F2FP.TF32.F32.PACK_B R11, R11 ;  /* 0x0000000bff0b723e */ /* 0x000fe400024050ff */
[----:B------:R-:W-:Y:S02]  /*6890*/  F2FP.TF32.F32.PACK_B R12, R12 ;  /* 0x0000000cff0c723e */ /* 0x000fe400024050ff */
[----:B------:R-:W-:Y:S01]  /*68a0*/  F2FP.TF32.F32.PACK_B R13, R13 ;  /* 0x0000000dff0d723e */ /* 0x000fe200024050ff */
[----:B------:R1:W-:Y:S01]  /*68b0*/  STSM.16.M88.4 [R98], R8 ;  /* 0x0000000862007844 */ /* 0x0003e20000000200 */
[----:B------:R-:W-:Y:S02]  /*68c0*/  F2FP.TF32.F32.PACK_B R14, R14 ;  /* 0x0000000eff0e723e */ /* 0x000fe400024050ff */
[----:B------:R-:W-:Y:S05]  /*68d0*/  F2FP.TF32.F32.PACK_B R15, R15 ;  /* 0x0000000fff0f723e */ /* 0x000fea00024050ff */
[----:B------:R1:W-:Y:S01]  /*68e0*/  STSM.16.M88.4 [R99], R12 ;  /* 0x0000000c63007844 */ /* 0x0003e20000000200 */
[----:B------:R-:W-:Y:S01]  /*68f0*/  @!PT LDS RZ, [RZ] ;  /* 0x00000000fffff984 */ /* 0x000fe20000000800 */
[----:B------:R-:W-:Y:S01]  /*6900*/  @!PT LDS RZ, [RZ] ;  /* 0x00000000fffff984 */ /* 0x000fe20000000800 */
[----:B------:R-:W-:Y:S01]  /*6910*/  @!PT LDS RZ, [RZ] ;  /* 0x00000000fffff984 */ /* 0x000fe20000000800 */
[----:B------:R-:W-:Y:S01]  /*6920*/  @!PT LDS RZ, [RZ] ;  /* 0x00000000fffff984 */ /* 0x000fe20000000800 */
[----:B------:R2:W-:Y:S07]  /*6930*/  MEMBAR.ALL.CTA ;  /* 0x0000000000007992 */ /* 0x0005ee0000008000 */
[----:B--2---:R-:W2:Y:S02]  /*6940*/  FENCE.VIEW.ASYNC.S ;  /* 0x00000000000073c6 */ /* 0x004ea40000000000 */
[----:B--2---:R-:W-:Y:S06]  /*6950*/  BAR.SYNC.DEFER_BLOCKING 0x1, 0x80 ;  /* 0x0042000000007b1d */ /* 0x004fec0000010000 */
[----:B------:R-:W-:Y:S05]  /*6960*/  @P0 BRA `(.L_x_96) ;  /* 0x0000000000240947 */ /* 0x000fea0003800000 */
[----:B------:R-:W-:Y:S01]  /*6970*/  R2UR UR42, R89 ;  /* 0x00000000592a72ca */ /* 0x000fe200000e0000 */
[----:B------:R-:W-:Y:S01]  /*6980*/  UIADD3 UR6, UP0, UPT, UR56, 0x680, URZ ;  /* 0x0000068038067890 */ /* 0x000fe2000ff1e0ff */
[----:B------:R-:W-:Y:S01]  /*6990*/  R2UR UR43, R87 ;  /* 0x00000000572b72ca */ /* 0x000fe200000e0000 */
[----:B------:R-:W-:Y:S01]  /*69a0*/  ULEA UR4, UR58, UR52, 0xd ;  /* 0x000000343a047291 */ /* 0x000fe2000f8e68ff */
[----:B------:R-:W-:Y:S01]  /*69b0*/  R2UR UR44, R88 ;  /* 0x00000000582c72ca */ /* 0x000fe200000e0000 */
[----:B------:R-:W-:Y:S02]  /*69c0*/  UIADD3.X UR7, UPT, UPT, URZ, UR57, URZ, UP0, !UPT ;  /* 0x00000039ff077290 */ /* 0x000fe400087fe4ff */
[----:B------:R-:W-:Y:S10]  /*69d0*/  UIADD3 UR40, UPT, UPT, UR4, 0x400, URZ ;  /* 0x0000040004287890 */ /* 0x000ff4000fffe0ff */
[----:B------:R2:W-:Y:S02]  /*69e0*/  UTMASTG.4D.IM2COL [UR40], [UR6] ;  /* 0x00000028060073b5 */ /* 0x0005e40008058000 */
[----:B--2---:R0:W-:Y:S02]  /*69f0*/  UTMACMDFLUSH ;  /* 0x00000000000079b7 */ /* 0x0041e40000000000 */
.L_x_96:
[----:B------:R-:W-:Y:S05]  /*6a00*/  BSYNC.RECONVERGENT B0 ;  /* 0x0000000000007941 */ /* 0x000fea0003800200 */
.L_x_95:
[----:B------:R-:W-:Y:S01]  /*6a10*/  UIADD3 UR40, UPT, UPT, UR58, 0x1, URZ ;  /* 0x000000013a287890 */ /* 0x000fe2000fffe0ff */
[----:B------:R-:W-:Y:S03]  /*6a20*/  BSSY.RECONVERGENT B0, `(.L_x_97) ;  /* 0x0000005000007945 */ /* 0x000fe60003800200 */
[----:B------:R-:W-:Y:S04]  /*6a30*/  UISETP.NE.AND UP0, UPT, UR40, 0x3, UPT ;  /* 0x000000032800788c */ /* 0x000fe8000bf05270 */
[----:B------:R-:W-:Y:S01]  /*6a40*/  USEL UR42, UR40, URZ, UP0 ;  /* 0x000000ff282a7287 */ /* 0x000fe20008000000 */
[----:B------:R-:W-:Y:S11]  /*6a50*/  @P0 BRA `(.L_x_98) ;  /* 0x0000000000040947 */ /* 0x000ff60003800000 */
[----:B------:R-:W-:Y:S04]  /*6a60*/  DEPBAR.LE SB0, 0x1 ;  /* 0x000080400000791a */ /* 0x000fe80000000000 */
.L_x_98:
[----:B------:R-:W-:Y:S05]  /*6a70*/  BSYNC.RECONVERGENT B0 ;  /* 0x0000000000007941 */ /* 0x000fea0003800200 */
.L_x_97:
[----:B------:R-:W-:Y:S01]  /*6a80*/  BAR.SYNC.DEFER_BLOCKING 0x1, 0x80 ;  /* 0x0042000000007b1d */ /* 0x000fe20000010000 */
[----:B------:R-:W-:Y:S01]  /*6a90*/  ISETP.NE.AND P1, PT, R91, RZ, PT ;  /* 0x000000ff5b00720c */ /* 0x000fe20003f25270 */
[----:B------:R-:W-:Y:S01]  /*6aa0*/  UISETP.NE.AND UP0, UPT, UR54, URZ, UPT ;  /* 0x000000ff3600728c */ /* 0x000fe2000bf05270 */
[----:B------:R-:W-:Y:S11]  /*6ab0*/  LEA R3, R94, UR52, 0x3 ;  /* 0x000000345e037c11 */ /* 0x000ff6000f8e18ff */
[----:B-1----:R-:W-:Y:S01]  /*6ac0*/  @P1 SHF.L.U32 R4, R43, 0x1f, RZ ;  /* 0x0000001f2b041819 */ /* 0x002fe200000006ff */
[----:B------:R-:W-:Y:S06]  /*6ad0*/  BRA.U !UP0, `(.L_x_99) ;  /* 0x0000000108287547 */ /* 0x000fec000b800000 */
[----:B------:R-:W1:Y:S01]  /*6ae0*/  S2R R0, SR_CgaCtaId ;  /* 0x0000000000007919 */ /* 0x000e620000008800 */
[----:B------:R-:W-:Y:S05]  /*6af0*/  IMAD.U32 R2, RZ, RZ, UR53 ;  /* 0x00000035ff027e24 */ /* 0x000fea000f8e00ff */
[C---:B------:R-:W-:Y:S01]  /*6b00*/  @P1 LEA R5, R2.reuse, UR52, 0x3 ;  /* 0x0000003402051c11 */ /* 0x040fe2000f8e18ff */
[----:B------:R-:W-:Y:S04]  /*6b10*/  VIADD R2, R2, 0x1 ;  /* 0x0000000102027836 */ /* 0x000fe80000000000 */
[----:B------:R-:W-:Y:S01]  /*6b20*/  @P1 VIADD R5, R5, 0xd8 ;  /* 0x000000d805051836 */ /* 0x000fe20000000000 */
[C---:B------:R-:W-:Y:S04]  /*6b30*/  ISETP.NE.AND P0, PT, R2.reuse, 0x3, PT ;  /* 0x000000030200780c */ /* 0x040fe80003f05270 */
[----:B------:R-:W-:Y:S04]  /*6b40*/  SEL R2, R2, RZ, P0 ;  /* 0x000000ff02027207 */ /* 0x000fe80000000000 */
[----:B------:R-:W-:Y:S02]  /*6b50*/  R2UR UR53, R2 ;  /* 0x00000000023572ca */ /* 0x000fe400000e0000 */
[----:B-1----:R-:W-:Y:S04]  /*6b60*/  @P1 PRMT R0, R0, 0x654, R5 ;  /* 0x0000065400001816 */ /* 0x002fe80000000005 */
[----:B------:R1:W-:Y:S09]  /*6b70*/  @P1 SYNCS.ARRIVE.TRANS64.RED.A1T0 RZ, [R0+URZ], RZ ;  /* 0x000000ff00ff19a7 */ /* 0x0003f200081004ff */
.L_x_99:
[----:B------:R-:W2:Y:S01]  /*6b80*/  @P1 SYNCS.PHASECHK.TRANS64.TRYWAIT P0, [R3+URZ+0xc0], R4 ;  /* 0x0000c004030015a7 */ /* 0x000ea200080011ff */
[----:B------:R-:W-:Y:S01]  /*6b90*/  BSSY B1, `(.L_x_100) ;  /* 0x0000017000017945 */ /* 0x000fe20003800000 */
[----:B--2---:R-:W-:Y:S03]  /*6ba0*/  @P1 SEL R95, RZ, 0x1, !P0 ;  /* 0x00000001ff5f1807 */ /* 0x004fe60004000000 */
[----:B------:R-:W-:Y:S05]  /*6bb0*/  @!P1 BRA `(.L_x_101) ;  /* 0x0000000000509947 */ /* 0x000fea0003800000 */
[----:B------:R-:W-:Y:S01]  /*6bc0*/  ISETP.NE.AND P1, PT, R96, RZ, PT ;  /* 0x000000ff6000720c */ /* 0x000fe20003f25270 */
[----:B------:R-:W-:Y:S01]  /*6bd0*/  BSSY B0, `(.L_x_102) ;  /* 0x000000a000007945 */ /* 0x000fe20003800000 */
[----:B------:R-:W-:Y:S11]  /*6be0*/  ISETP.NE.AND P0, PT, R95, RZ, PT ;  /* 0x000000ff5f00720c */ /* 0x000ff60003f05270 */
[----:B------:R-:W-:Y:S05]  /*6bf0*/  @P1 IMAD R4, R94, 0x800, R79 ;  /* 0x000008005e041824 */ /* 0x000fea00078e024f */
[----:B------:R-:W-:Y:S05]  /*6c00*/  @P1 LEA R4, R4, UR52, 0x2 ;  /* 0x0000003404041c11 */ /* 0x000fea000f8e10ff */
[--C-:B-1----:R-:W-:Y:S02]  /*6c10*/  @P1 IMAD.IADD R0, R92, 0x1, R4.reuse ;  /* 0x000000015c001824 */ /* 0x102fe400078e0204 */
[----:B------:R-:W-:Y:S01]  /*6c20*/  @P1 IMAD.IADD R2, R93, 0x1, R4 ;  /* 0x000000015d021824 */ /* 0x000fe200078e0204 */
[----:B------:R-:W-:Y:S06]  /*6c30*/  @P0 BRA `(.L_x_103) ;  /* 0x00000000000c0947 */ /* 0x000fec0003800000 */
[----:B------:R-:W-:Y:S04]  /*6c40*/  SHF.L.U32 R6, R43, 0x1f, RZ ;  /* 0x0000001f2b067819 */ /* 0x000fe800000006ff */
[----:B------:R-:W1:Y:S02]  /*6c50*/  SYNCS.PHASECHK.TRANS64.TRYWAIT P0, [R3+URZ+0xc0], R6 ;  /* 0x0000c006030075a7 */ /* 0x000e6400080011ff */
[----:B-1----:R-:W-:Y:S05]  /*6c60*/  @!P0 BRA `(.L_x_104) ;  /* 0x0000001400dc8947 */ /* 0x002fea0003800000 */
.L_x_103:
[----:B------:R-:W-:Y:S05]  /*6c70*/  BSYNC B0 ;  /* 0x0000000000007941 */ /* 0x000fea0003800000 */
.L_x_102:
[----:B------:R-:W-:Y:S11]  /*6c80*/  ISETP.NE.AND P0, PT, R96, RZ, PT ;  /* 0x000000ff6000720c */ /* 0x000ff60003f05270 */
[----:B------:R-:W-:Y:S02]  /*6c90*/  @!UPT UIADD3 URZ, UPT, UPT, URZ, URZ, URZ ;  /* 0x000000fffffff290 */ /* 0x000fe4000fffe0ff */
[----:B-1----:R-:W-:Y:S01]  /*6ca0*/  @P0 IADD3 R3, PT, PT, R93, R0, RZ ;  /* 0x000000005d030210 */ /* 0x002fe20007ffe0ff */
[----:B------:R-:W-:Y:S05]  /*6cb0*/  @P0 WARPSYNC.ALL ;  /* 0x0000000000000948 */ /* 0x000fea0003800000 */
[----:B------:R2:W3:Y:S04]  /*6cc0*/  @P0 LDSM.16.M88.4 R56, [R4+0x400] ;  /* 0x000400000438083b */ /* 0x0004e80000000200 */
[----:B------:R2:W4:Y:S04]  /*6cd0*/  @P0 LDSM.16.M88.4 R52, [R2+0x400] ;  /* 0x000400000234083b */ /* 0x0005280000000200 */
[----:B------:R2:W1:Y:S04]  /*6ce0*/  @P0 LDSM.16.M88.4 R48, [R0+0x400] ;  /* 0x000400000030083b */ /* 0x0004680000000200 */
[----:B------:R2:W1:Y:S02]  /*6cf0*/  @P0 LDSM.16.M88.4 R44, [R3+0x400] ;  /* 0x00040000032c083b */ /* 0x0004640000000200 */
.L_x_101:
[----:B------:R-:W-:Y:S05]  /*6d00*/  BSYNC B1 ;  /* 0x0000000000017941 */ /* 0x000fea0003800000 */
.L_x_100:
[----:B-12---:R-:W-:Y:S05]  /*6d10*/  VIADD R0, R34, 0x20 ;  /* 0x0000002022007836 */ /* 0x006fea0000000000 */
[----:B------:R-:W-:Y:S04]  /*6d20*/  SHF.R.U32.HI R0, RZ, 0x15, R0 ;  /* 0x00000015ff007819 */ /* 0x000fe80000011600 */
[----:B------:R-:W-:Y:S11]  /*6d30*/  LOP3.LUT P0, RZ, R0, 0x3, R81, 0x48, !PT ;  /* 0x0000000300ff7812 */ /* 0x000ff60007804851 */
[----:B------:R-:W-:Y:S02]  /*6d40*/  @!UPT UIADD3 URZ, UPT, UPT, URZ, URZ, URZ ;  /* 0x000000fffffff290 */ /* 0x000fe4000fffe0ff */
[----:B------:R-:W-:Y:S05]  /*6d50*/  @!P0 BRA `(.L_x_105) ;  /* 0x0000000000408947 */ /* 0x000fea0003800000 */
[----:B------:R-:W1:Y:S01]  /*6d60*/  LDCU.64 UR8, c[0x4][0x70] ;  /* 0x01000e00ff0877ac */ /* 0x000e620008000a00 */
[----:B------:R-:W-:Y:S01]  /*6d70*/  MOV R3, 0x0 ;  /* 0x0000000000037802 */ /* 0x000fe20000000f00 */
[----:B------:R-:W-:Y:S02]  /*6d80*/  HFMA2 R12, -RZ, RZ, 0, 5.9604644775390625e-08 ;  /* 0x00000001ff0c7431 */ /* 0x000fe400000001ff */
[----:B------:R-:W-:Y:S02]  /*6d90*/  IMAD.MOV.U32 R8, RZ, RZ, 0x192 ;  /* 0x00000192ff087424 */ /* 0x000fe400078e00ff */
[----:B------:R-:W-:Y:S01]  /*6da0*/  IMAD.MOV.U32 R13, RZ, RZ, RZ ;  /* 0x000000ffff0d7224 */ /* 0x000fe200078e00ff */
[----:B------:R-:W2:Y:S01]  /*6db0*/  LDCU.64 UR6, c[0x4][0x78] ;  /* 0x01000f00ff0677ac */ /* 0x000ea20008000a00 */
[----:B------:R-:W3:Y:S01]  /*6dc0*/  LDC.64 R2, c[0x4][R3] ;  /* 0x0100000003027b82 */ /* 0x000ee20000000a00 */
[----:B------:R-:W5:Y:S01]  /*6dd0*/  LDCU.64 UR4, c[0x4][0x10] ;  /* 0x01000200ff0477ac */ /* 0x000f620008000a00 */
[----:B-1----:R-:W-:Y:S01]  /*6de0*/  MOV R5, UR9 ;  /* 0x0000000900057c02 */ /* 0x002fe20008000f00 */
[----:B------:R-:W-:Y:S01]  /*6df0*/  IMAD.U32 R4, RZ, RZ, UR8 ;  /* 0x00000008ff047e24 */ /* 0x000fe2000f8e00ff */
[----:B--2---:R-:W-:Y:S01]  /*6e00*/  MOV R7, UR7 ;  /* 0x0000000700077c02 */ /* 0x004fe20008000f00 */
[----:B------:R-:W-:Y:S01]  /*6e10*/  IMAD.U32 R6, RZ, RZ, UR6 ;  /* 0x00000006ff067e24 */ /* 0x000fe2000f8e00ff */
[----:B-----5:R-:W-:Y:S01]  /*6e20*/  MOV R11, UR5 ;  /* 0x00000005000b7c02 */ /* 0x020fe20008000f00 */
[----:B------:R-:W-:Y:S02]  /*6e30*/  IMAD.U32 R10, RZ, RZ, UR4 ;  /* 0x00000004ff0a7e24 */ /* 0x000fe4000f8e00ff */
[----:B------:R-:W-:Y:S07]  /*6e40*/  LEPC R20, `(.L_x_105) ;  /* 0x000000001014794e */ /* 0x000fee0000000000 */
[----:B---34-:R-:W-:Y:S05]  /*6e50*/  CALL.ABS.NOINC R2 ;  /* 0x0000000002007343 */ /* 0x018fea0003c00000 */
.L_x_105:
[----:B------:R-:W-:Y:S01]  /*6e60*/  ISETP.NE.AND P1, PT, R80, RZ, PT ;  /* 0x000000ff5000720c */ /* 0x000fe20003f25270 */
[----:B------:R-:W-:Y:S05]  /*6e70*/  WARPSYNC.ALL ;  /* 0x0000000000007948 */ /* 0x000fea0003800000 */
[----:B------:R-:W-:Y:S01]  /*6e80*/  R2UR UR4, R34 ;  /* 0x00000000220472ca */ /* 0x000fe200000e0000 */
[----:B------:R-:W-:Y:S01]  /*6e90*/  IMAD.U32 R94, RZ, RZ, UR42 ;  /* 0x0000002aff5e7e24 */ /* 0x000fe2000f8e00ff */
[----:B------:R-:W-:Y:S01]  /*6ea0*/  R2UR UR5, R42 ;  /* 0x000000002a0572ca */ /* 0x000fe200000e0000 */
[----:B------:R-:W-:Y:S01]  /*6eb0*/  BSSY.RECONVERGENT B0, `(.L_x_106) ;  /* 0x0000061000007945 */ /* 0x000fe20003800200 */
[----:B---3--:R-:W-:Y:S01]  /*6ec0*/  LOP3.LUT R0, R56, 0xffffe000, RZ, 0xc0, !PT ;  /* 0xffffe00038007812 */ /* 0x008fe200078ec0ff */
[----:B------:R-:W-:Y:S01]  /*6ed0*/  IMAD R94, R94, 0x800, R79 ;  /* 0x000008005e5e7824 */ /* 0x000fe200078e024f */
[----:B------:R-:W-:Y:S02]  /*6ee0*/  LOP3.LUT R2, R57, 0xffffe000, RZ, 0xc0, !PT ;  /* 0xffffe00039027812 */ /* 0x000fe400078ec0ff */
[----:B------:R-:W-:Y:S02]  /*6ef0*/  LOP3.LUT R3, R58, 0xffffe000, RZ, 0xc0, !PT ;  /* 0xffffe0003a037812 */ /* 0x000fe400078ec0ff */
[----:B------:R-:W-:Y:S02]  /*6f00*/  LOP3.LUT R20, R59, 0xffffe000, RZ, 0xc0, !PT ;  /* 0xffffe0003b147812 */ /* 0x000fe400078ec0ff */
[----:B----4-:R-:W-:Y:S01]  /*6f10*/  LOP3.LUT R21, R52, 0xffffe000, RZ, 0xc0, !PT ;  /* 0xffffe00034157812 */ /* 0x010fe200078ec0ff */
[----:B------:R-:W1:Y:S01]  /*6f20*/  LDTM.16dp128bit.x8 R4, tmem[UR4+0x20] ;  /* 0x00002004000479ee */ /* 0x000e620008180000 */
[----:B------:R-:W-:Y:S01]  /*6f30*/  LOP3.LUT R36, R53, 0xffffe000, RZ, 0xc0, !PT ;  /* 0xffffe00035247812 */ /* 0x000fe200078ec0ff */
[----:B------:R-:W-:Y:S01]  /*6f40*/  UIADD3 UR5, UPT, UPT, UR5, 0x120, URZ ;  /* 0x0000012005057890 */ /* 0x000fe2000fffe0ff */
[----:B------:R-:W-:Y:S01]  /*6f50*/  LOP3.LUT R37, R54, 0xffffe000, RZ, 0xc0, !PT ;  /* 0xffffe00036257812 */ /* 0x000fe200078ec0ff */
[----:B------:R-:W-:Y:S01]  /*6f60*/  NOP ;  /* 0x0000000000007918 */ /* 0x000fe20000000000 */
[----:B------:R-:W-:Y:S01]  /*6f70*/  LOP3.LUT R38, R55, 0xffffe000, RZ, 0xc0, !PT ;  /* 0xffffe00037267812 */ /* 0x000fe200078ec0ff */
[----:B------:R-:W-:Y:S01]  /*6f80*/  UPRMT UR5, UR45, 0x654, UR5 ;  /* 0x000006542d057896 */ /* 0x000fe20008000005 */
[----:B------:R-:W-:Y:S02]  /*6f90*/  LOP3.LUT R39, R48, 0xffffe000, RZ, 0xc0, !PT ;  /* 0xffffe00030277812 */ /* 0x000fe400078ec0ff */
[----:B------:R-:W-:Y:S02]  /*6fa0*/  LOP3.LUT R40, R49, 0xffffe000, RZ, 0xc0, !PT ;  /* 0xffffe00031287812 */ /* 0x000fe400078ec0ff */
[----:B------:R-:W-:Y:S02]  /*6fb0*/  LOP3.LUT R41, R50, 0xffffe000, RZ, 0xc0, !PT ;  /* 0xffffe00032297812 */ /* 0x000fe400078ec0ff */
[----:B------:R-:W-:Y:S02]  /*6fc0*/  LOP3.LUT R42, R51, 0xffffe000, RZ, 0xc0, !PT ;  /* 0xffffe000332a7812 */ /* 0x000fe400078ec0ff */
[----:B------:R-:W-:Y:S01]  /*6fd0*/  LOP3.LUT R43, R44, 0xffffe000, RZ, 0xc0, !PT ;  /* 0xffffe0002c2b7812 */ /* 0x000fe200078ec0ff */
[----:B-1----:R-:W-:Y:S01]  /*6fe0*/  SYNCS.ARRIVE.TRANS64.RED.A1T0 RZ, [UR5], RZ ;  /* 0x000000ffffff79a7 */ /* 0x002fe20008100405 */
[----:B------:R-:W-:Y:S02]  /*6ff0*/  LOP3.LUT R44, R45, 0xffffe000, RZ, 0xc0, !PT ;  /* 0xffffe0002d2c7812 */ /* 0x000fe400078ec0ff */
[----:B------:R-:W-:Y:S02]  /*7000*/  LEA R94, R94, UR52, 0x2 ;  /* 0x000000345e5e7c11 */ /* 0x000fe4000f8e10ff */
[----:B------:R-:W-:Y:S02]  /*7010*/  LOP3.LUT R45, R46, 0xffffe000, RZ, 0xc0, !PT ;  /* 0xffffe0002e2d7812 */ /* 0x000fe400078ec0ff */
[----:B------:R-:W-:Y:S01]  /*7020*/  LOP3.LUT R46, R47, 0xffffe000, RZ, 0xc0, !PT ;  /* 0xffffe0002f2e7812 */ /* 0x000fe200078ec0ff */
[----:B------:R-:W-:Y:S01]  /*7030*/  FMUL R4, R33, R4 ;  /* 0x0000000421047220 */ /* 0x000fe20000400000 */
[--C-:B------:R-:W-:Y:S01]  /*7040*/  IADD3 R95, PT, PT, R93, 0x400, R94.reuse ;  /* 0x000004005d5f7810 */ /* 0x100fe20007ffe05e */
[C---:B------:R-:W-:Y:S01]  /*7050*/  FMUL R5, R33.reuse, R5 ;  /* 0x0000000521057220 */ /* 0x040fe20000400000 */
[----:B------:R-:W-:Y:S01]  /*7060*/  IADD3 R92, PT, PT, R92, 0x400, R94 ;  /* 0x000004005c5c7810 */ /* 0x000fe20007ffe05e */
[C---:B------:R-:W-:Y:S01]  /*7070*/  FMUL R6, R33.reuse, R6 ;  /* 0x0000000621067220 */ /* 0x040fe20000400000 */
[----:B------:R-:W-:Y:S01]  /*7080*/  FMUL R7, R33, R7 ;  /* 0x0000000721077220 */ /* 0x000fe20000400000 */
[----:B------:R-:W-:Y:S01]  /*7090*/  FFMA R4, R35, R0, R4 ;  /* 0x0000000023047223 */ /* 0x000fe20000000004 */
[----:B------:R-:W-:Y:S01]  /*70a0*/  FMUL R8, R33, R8 ;  /* 0x0000000821087220 */ /* 0x000fe20000400000 */
[----:B------:R-:W-:Y:S01]  /*70b0*/  FFMA R5, R35, R2, R5 ;  /* 0x0000000223057223 */ /* 0x000fe20000000005 */
[----:B------:R-:W-:Y:S01]  /*70c0*/  FMUL R9, R33, R9 ;  /* 0x0000000921097220 */ /* 0x000fe20000400000 */
[----:B------:R-:W-:Y:S01]  /*70d0*/  FFMA R6, R35, R3, R6 ;  /* 0x0000000323067223 */ /* 0x000fe20000000006 */
[----:B------:R-:W-:Y:S01]  /*70e0*/  F2FP.TF32.F32.PACK_B R4, R4 ;  /* 0x00000004ff04723e */ /* 0x000fe200024050ff */
[----:B------:R-:W-:Y:S01]  /*70f0*/  FMUL R10, R33, R10 ;  /* 0x0000000a210a7220 */ /* 0x000fe20000400000 */
[----:B------:R-:W-:Y:S01]  /*7100*/  F2FP.TF32.F32.PACK_B R5, R5 ;  /* 0x00000005ff05723e */ /* 0x000fe200024050ff */
[----:B------:R-:W-:Y:S01]  /*7110*/  FFMA R7, R35, R20, R7 ;  /* 0x0000001423077223 */ /* 0x000fe20000000007 */
[----:B------:R-:W-:Y:S01]  /*7120*/  FMUL R11, R33, R11 ;  /* 0x0000000b210b7220 */ /* 0x000fe20000400000 */
        /* <DEDUP_REMOVED lines=8> */
[----:B------:R-:W-:Y:S01]  /*71b0*/  F2FP.TF32.F32.PACK_B R6, R6 ;  /* 0x00000006ff06723e */ /* 0x000fe200024050ff */
[----:B------:R-:W-:Y:S01]  /*71c0*/  FFMA R12, R35, R39, R12 ;  /* 0x00000027230c7223 */ /* 0x000fe2000000000c */
[----:B------:R-:W-:Y:S01]  /*71d0*/  F2FP.TF32.F32.PACK_B R7, R7 ;  /* 0x00000007ff07723e */ /* 0x000fe200024050ff */
[----:B------:R-:W-:Y:S01]  /*71e0*/  FMUL R16, R33, R16 ;  /* 0x0000001021107220 */ /* 0x000fe20000400000 */
[----:B------:R-:W-:Y:S01]  /*71f0*/  FFMA R13, R35, R40, R13 ;  /* 0x00000028230d7223 */ /* 0x000fe2000000000d */
[----:B------:R-:W-:Y:S01]  /*7200*/  FMUL R17, R33, R17 ;  /* 0x0000001121117220 */ /* 0x000fe20000400000 */
[----:B------:R-:W-:Y:S01]  /*7210*/  FFMA R14, R35, R41, R14 ;  /* 0x00000029230e7223 */ /* 0x000fe2000000000e */
[----:B------:R1:W-:Y:S01]  /*7220*/  STSM.16.M88.4 [R94+0x400], R4 ;  /* 0x000400045e007844 */ /* 0x0003e20000000200 */
[----:B------:R-:W-:Y:S01]  /*7230*/  FMUL R18, R33, R18 ;  /* 0x0000001221127220 */ /* 0x000fe20000400000 */
[----:B------:R-:W-:Y:S01]  /*7240*/  FFMA R15, R35, R42, R15 ;  /* 0x0000002a230f7223 */ /* 0x000fe2000000000f */
[----:B------:R-:W-:Y:S01]  /*7250*/  FMUL R19, R33, R19 ;  /* 0x0000001321137220 */ /* 0x000fe20000400000 */
[----:B------:R-:W-:Y:S01]  /*7260*/  F2FP.TF32.F32.PACK_B R8, R8 ;  /* 0x00000008ff08723e */ /* 0x000fe200024050ff */
[C---:B------:R-:W-:Y:S01]  /*7270*/  FFMA R16, R35.reuse, R43, R16 ;  /* 0x0000002b23107223 */ /* 0x040fe20000000010 */
[----:B------:R-:W-:Y:S01]  /*7280*/  F2FP.TF32.F32.PACK_B R9, R9 ;  /* 0x00000009ff09723e */ /* 0x000fe200024050ff */
[C---:B------:R-:W-:Y:S01]  /*7290*/  FFMA R17, R35.reuse, R44, R17 ;  /* 0x0000002c23117223 */ /* 0x040fe20000000011 */
[----:B------:R-:W-:Y:S01]  /*72a0*/  F2FP.TF32.F32.PACK_B R10, R10 ;  /* 0x0000000aff0a723e */ /* 0x000fe200024050ff */
[C---:B------:R-:W-:Y:S01]  /*72b0*/  FFMA R18, R35.reuse, R45, R18 ;  /* 0x0000002d23127223 */ /* 0x040fe20000000012 */
[----:B------:R-:W-:Y:S01]  /*72c0*/  F2FP.TF32.F32.PACK_B R11, R11 ;  /* 0x0000000bff0b723e */ /* 0x000fe200024050ff */
[----:B------:R-:W-:Y:S01]  /*72d0*/  FFMA R19, R35, R46, R19 ;  /* 0x0000002e23137223 */ /* 0x000fe20000000013 */
[----:B------:R-:W-:Y:S01]  /*72e0*/  F2FP.TF32.F32.PACK_B R12, R12 ;  /* 0x0000000cff0c723e */ /* 0x000fe200024050ff */
[----:B------:R-:W-:Y:S01]  /*72f0*/  IMAD.IADD R93, R93, 0x1, R92 ;  /* 0x000000015d5d7824 */ /* 0x000fe200078e025c */
[----:B------:R-:W-:Y:S01]  /*7300*/  F2FP.TF32.F32.PACK_B R13, R13 ;  /* 0x0000000dff0d723e */ /* 0x000fe200024050ff */
[----:B------:R1:W-:Y:S01]  /*7310*/  STSM.16.M88.4 [R95], R8 ;  /* 0x000000085f007844 */ /* 0x0003e20000000200 */
        /* <DEDUP_REMOVED lines=21> */
[----:B------:R-:W-:Y:S02]  /*7470*/  UIADD3 UR9, UPT, UPT, UR41, 0x20, URZ ;  /* 0x0000002029097890 */ /* 0x000fe4000fffe0ff */
[----:B------:R-:W-:Y:S02]  /*7480*/  UIADD3 UR8, UPT, UPT, UR4, 0x400, URZ ;  /* 0x0000040004087890 */ /* 0x000fe4000fffe0ff */
[----:B------:R-:W-:Y:S09]  /*7490*/  UIADD3.X UR7, UPT, UPT, URZ, UR57, URZ, UP0, !UPT ;  /* 0x00000039ff077290 */ /* 0x000ff200087fe4ff */
[----:B------:R2:W-:Y:S02]  /*74a0*/  UTMASTG.4D.IM2COL [UR8], [UR6] ;  /* 0x00000008060073b5 */ /* 0x0005e40008058000 */
[----:B--2---:R0:W-:Y:S02]  /*74b0*/  UTMACMDFLUSH ;  /* 0x00000000000079b7 */ /* 0x0041e40000000000 */
.L_x_107:
[----:B------:R-:W-:Y:S05]  /*74c0*/  BSYNC.RECONVERGENT B0 ;  /* 0x0000000000007941 */ /* 0x000fea0003800200 */
.L_x_106:
[----:B------:R-:W-:Y:S01]  /*74d0*/  UIADD3 UR42, UPT, UPT, UR42, 0x1, URZ ;  /* 0x000000012a2a7890 */ /* 0x000fe2000fffe0ff */
[----:B------:R-:W-:Y:S03]  /*74e0*/  BSSY.RECONVERGENT B0, `(.L_x_108) ;  /* 0x0000008000007945 */ /* 0x000fe60003800200 */
[----:B------:R-:W-:Y:S04]  /*74f0*/  UISETP.NE.AND UP0, UPT, UR42, 0x3, UPT ;  /* 0x000000032a00788c */ /* 0x000fe8000bf05270 */
[----:B------:R-:W-:Y:S02]  /*7500*/  UISETP.EQ.XOR UP1, UPT, UR40, 0x3, !UP0 ;  /* 0x000000032800788c */ /* 0x000fe4000c722a70 */
[----:B------:R-:W-:Y:S04]  /*7510*/  USEL UR58, UR42, URZ, UP0 ;  /* 0x000000ff2a3a7287 */ /* 0x000fe80008000000 */
[----:B------:R-:W-:Y:S01]  /*7520*/  PLOP3.LUT P0, PT, PT, PT, UP1, 0x80, 0x8 ;  /* 0x000000000008781c */ /* 0x000fe20003f0f018 */
[----:B------:R-:W-:Y:S01]  /*7530*/  @!UPT UIADD3 URZ, UPT, UPT, URZ, URZ, URZ ;  /* 0x000000fffffff290 */ /* 0x000fe2000fffe0ff */
[----:B------:R-:W-:Y:S11]  /*7540*/  @P1 BRA `(.L_x_109) ;  /* 0x0000000000041947 */ /* 0x000ff60003800000 */
[----:B------:R-:W-:Y:S04]  /*7550*/  DEPBAR.LE SB0, 0x1 ;  /* 0x000080400000791a */ /* 0x000fe80000000000 */
.L_x_109:
[----:B------:R-:W-:Y:S05]  /*7560*/  BSYNC.RECONVERGENT B0 ;  /* 0x0000000000007941 */ /* 0x000fea0003800200 */
.L_x_108:
[----:B------:R-:W-:Y:S01]  /*7570*/  BAR.SYNC.DEFER_BLOCKING 0x1, 0x80 ;  /* 0x0042000000007b1d */ /* 0x000fe20000010000 */
[----:B------:R-:W-:Y:S01]  /*7580*/  SEL R3, RZ, 0x1, !P0 ;  /* 0x00000001ff037807 */ /* 0x000fe20004000000 */
[----:B------:R-:W-:Y:S01]  /*7590*/  UISETP.NE.AND UP0, UPT, UR54, -0x2, UPT ;  /* 0xfffffffe3600788c */ /* 0x000fe2000bf05270 */
[----:B------:R-:W-:Y:S02]  /*75a0*/  VIADD R0, R30, 0x1 ;  /* 0x000000011e007836 */ /* 0x000fe40000000000 */
[----:B------:R-:W-:Y:S06]  /*75b0*/  LOP3.LUT R78, R78, R3, RZ, 0x3c, !PT ;  /* 0x000000034e4e7212 */ /* 0x000fec00078e3cff */
[----:B------:R-:W-:Y:S05]  /*75c0*/  BRA.U !UP0, `(.L_x_110) ;  /* 0x00000001082c7547 */ /* 0x000fea000b800000 */
[----:B------:R-:W-:Y:S01]  /*75d0*/  ISETP.NE.AND P1, PT, R91, RZ, PT ;  /* 0x000000ff5b00720c */ /* 0x000fe20003f25270 */
[----:B------:R-:W2:Y:S01]  /*75e0*/  S2R R2, SR_CgaCtaId ;  /* 0x0000000000027919 */ /* 0x000ea20000008800 */
[----:B------:R-:W-:Y:S11]  /*75f0*/  IMAD.U32 R3, RZ, RZ, UR53 ;  /* 0x00000035ff037e24 */ /* 0x000ff6000f8e00ff */
[C---:B-1----:R-:W-:Y:S01]  /*7600*/  @P1 LEA R5, R3.reuse, UR52, 0x3 ;  /* 0x0000003403051c11 */ /* 0x042fe2000f8e18ff */
[----:B------:R-:W-:Y:S04]  /*7610*/  VIADD R3, R3, 0x1 ;  /* 0x0000000103037836 */ /* 0x000fe80000000000 */
[----:B------:R-:W-:Y:S01]  /*7620*/  @P1 VIADD R5, R5, 0xd8 ;  /* 0x000000d805051836 */ /* 0x000fe20000000000 */
[C---:B------:R-:W-:Y:S04]  /*7630*/  ISETP.NE.AND P0, PT, R3.reuse, 0x3, PT ;  /* 0x000000030300780c */ /* 0x040fe80003f05270 */
[----:B------:R-:W-:Y:S04]  /*7640*/  SEL R3, R3, RZ, P0 ;  /* 0x000000ff03037207 */ /* 0x000fe80000000000 */
[----:B------:R-:W-:Y:S02]  /*7650*/  R2UR UR53, R3 ;  /* 0x00000000033572ca */ /* 0x000fe400000e0000 */
[----:B--2---:R-:W-:Y:S04]  /*7660*/  @P1 PRMT R2, R2, 0x654, R5 ;  /* 0x0000065402021816 */ /* 0x004fe80000000005 */
[----:B------:R2:W-:Y:S09]  /*7670*/  @P1 SYNCS.ARRIVE.TRANS64.RED.A1T0 RZ, [R2+URZ], RZ ;  /* 0x000000ff02ff19a7 */ /* 0x0005f200081004ff */
.L_x_110:
[----:B------:R-:W-:Y:S01]  /*7680*/  ISETP.NE.AND P1, PT, R86, RZ, PT ;  /* 0x000000ff5600720c */ /* 0x000fe20003f25270 */
[----:B------:R-:W-:Y:S01]  /*7690*/  UIADD3 UR54, UPT, UPT, UR54, 0x2, URZ ;  /* 0x0000000236367890 */ /* 0x000fe2000fffe0ff */
[----:B------:R-:W-:Y:S01]  /*76a0*/  ISETP.NE.AND P0, PT, R0, 0x2, PT ;  /* 0x000000020000780c */ /* 0x000fe20003f05270 */
[----:B-1----:R-:W-:Y:S01]  /*76b0*/  IMAD.IADD R18, R29, 0x1, R70 ;  /* 0x000000011d127824 */ /* 0x002fe200078e0246 */
[----:B------:R-:W-:Y:S01]  /*76c0*/  LOP3.LUT R76, R76, 0x1, RZ, 0x3c, !PT ;  /* 0x000000014c4c7812 */ /* 0x000fe200078e3cff */
[----:B------:R-:W-:Y:S01]  /*76d0*/  IMAD.IADD R41, R31, 0x1, R72 ;  /* 0x000000011f297824 */ /* 0x000fe200078e0248 */
[----:B--2---:R-:W-:Y:S01]  /*76e0*/  SEL R2, RZ, 0x1, P0 ;  /* 0x00000001ff027807 */ /* 0x004fe20000000000 */
[----:B------:R-:W-:Y:S01]  /*76f0*/  IMAD.MOV.U32 R19, RZ, RZ, R83 ;  /* 0x000000ffff137224 */ /* 0x000fe200078e0053 */
[----:B------:R-:W-:Y:S02]  /*7700*/  SEL R30, R0, RZ, P0 ;  /* 0x000000ff001e7207 */ /* 0x000fe40000000000 */
[----:B------:R-:W-:Y:S03]  /*7710*/  LOP3.LUT R77, R77, R2, RZ, 0x3c, !PT ;  /* 0x000000024d4d7212 */ /* 0x000fe600078e3cff */
[----:B------:R-:W-:Y:S05]  /*7720*/  @P1 BRA `(.L_x_111) ;  /* 0xffffffdc00301947 */ /* 0x000fea000383ffff */
[----:B------:R-:W-:-:S13]  /*7730*/  ISETP.NE.AND P1, PT, R82, RZ, PT ;  /* 0x000000ff5200720c */ /* 0x000fda0003f25270 */
[----:B------:R-:W-:Y:S05]  /*7740*/  @!P1 BRA `(.L_x_112) ;  /* 0x0000000000489947 */ /* 0x000fea0003800000 */
[----:B------:R-:W1:Y:S02]  /*7750*/  LDCU.64 UR4, c[0x0][0x890] ;  /* 0x00011200ff0477ac */ /* 0x000e640008000a00 */
[----:B-1----:R-:W-:-:S04]  /*7760*/  UISETP.NE.U32.AND UP0, UPT, UR4, URZ, UPT ;  /* 0x000000ff0400728c */ /* 0x002fc8000bf05070 */
[----:B------:R-:W-:-:S09]  /*7770*/  UISETP.NE.AND.EX UP0, UPT, UR5, URZ, UPT, UP0 ;  /* 0x000000ff0500728c */ /* 0x000fd2000bf05300 */
[----:B------:R-:W-:Y:S05]  /*7780*/  BRA.U UP0, `(.L_x_113) ;  /* 0x00000001000c7547 */ /* 0x000fea000b800000 */
[----:B------:R-:W-:-:S13]  /*7790*/  FSETP.NEU.AND P0, PT, R35, RZ, PT ;  /* 0x000000ff2300720b */ /* 0x000fda0003f0d000 */
[----:B------:R-:W-:Y:S05]  /*77a0*/  @!P0 EXIT ;  /* 0x000000000000894d */ /* 0x000fea0003800000 */
[----:B------:R-:W-:Y:S05]  /*77b0*/  BRA `(.L_x_112) ;  /* 0x00000000002c7947 */ /* 0x000fea0003800000 */
.L_x_113:
[----:B------:R-:W-:Y:S01]  /*77c0*/  ISETP.NE.AND P0, PT, R90, RZ, PT ;  /* 0x000000ff5a00720c */ /* 0x000fe20003f05270 */
[----:B------:R-:W-:-:S12]  /*77d0*/  BSSY.RECONVERGENT B0, `(.L_x_112) ;  /* 0x0000009000007945 */ /* 0x000fd80003800200 */
[----:B------:R-:W-:Y:S05]  /*77e0*/  @P0 BRA `(.L_x_114) ;  /* 0x0000000000140947 */ /* 0x000fea0003800000 */
[----:B------:R-:W1:Y:S02]  /*77f0*/  LDCU.64 UR4, c[0x0][0x888] ;  /* 0x00011100ff0477ac */ /* 0x000e640008000a00 */
[----:B-1----:R-:W-:-:S04]  /*7800*/  ISETP.NE.U32.AND P0, PT, RZ, UR4, PT ;  /* 0x00000004ff007c0c */ /* 0x002fc8000bf05070 */
[----:B------:R-:W-:-:S13]  /*7810*/  ISETP.NE.AND.EX P0, PT, RZ, UR5, PT, P0 ;  /* 0x00000005ff007c0c */ /* 0x000fda000bf05300 */
[----:B------:R-:W-:Y:S05]  /*7820*/  @!P0 EXIT ;  /* 0x000000000000894d */ /* 0x000fea0003800000 */
[----:B------:R-:W-:Y:S05]  /*7830*/  BRA `(.L_x_115) ;  /* 0x0000000000087947 */ /* 0x000fea0003800000 */
.L_x_114:
[----:B------:R-:W-:-:S13]  /*7840*/  FSETP.NEU.AND P0, PT, R35, RZ, PT ;  /* 0x000000ff2300720b */ /* 0x000fda0003f0d000 */
[----:B------:R-:W-:Y:S05]  /*7850*/  @!P0 EXIT ;  /* 0x000000000000894d */ /* 0x000fea0003800000 */
.L_x_115:
[----:B------:R-:W-:Y:S05]  /*7860*/  BSYNC.RECONVERGENT B0 ;  /* 0x0000000000007941 */ /* 0x000fea0003800200 */
.L_x_112:
[----:B------:R-:W-:Y:S01]  /*7870*/  ULEA UR4, UR53, UR52, 0x3 ;  /* 0x0000003435047291 */ /* 0x000fe2000f8e18ff */
[----:B------:R-:W-:-:S04]  /*7880*/  DEPBAR.LE SB0, 0x0 ;  /* 0x000080000000791a */ /* 0x000fc80000000000 */
[----:B------:R-:W-:-:S04]  /*7890*/  UIADD3 UR4, UPT, UPT, UR4, 0xd8, URZ ;  /* 0x000000d804047890 */ /* 0x000fc8000fffe0ff */
[----:B------:R-:W-:-:S09]  /*78a0*/  UPRMT UR4, UR45, 0x654, UR4 ;  /* 0x000006542d047896 */ /* 0x000fd20008000004 */
[----:B------:R-:W-:Y:S01]  /*78b0*/  SYNCS.ARRIVE.TRANS64.RED.A1T0 RZ, [UR4], RZ ;  /* 0x000000ffffff79a7 */ /* 0x000fe20008100404 */
[----:B------:R-:W-:Y:S05]  /*78c0*/  EXIT ;  /* 0x000000000000794d */ /* 0x000fea0003800000 */
.L_x_20:
[----:B------:R-:W-:Y:S07]  /*78d0*/  MOV R2, UR17 ;  /* 0x0000001100027c02 */ /* 0x000fee0008000f00 */
.L_x_116:
[----:B-1----:R1:W2:Y:S02]  /*78e0*/  SYNCS.PHASECHK.TRANS64.TRYWAIT P2, [R2+URZ+0x60], R5 ;  /* 0x00006005020075a7 */ /* 0x0022a400080411ff */
[----:B--2---:R-:W-:Y:S05]  /*78f0*/  @!P2 NANOSLEEP.SYNCS 0x989680 ;  /* 0x009896800000a95d */ /* 0x004fea0003900000 */
[----:B------:R-:W2:Y:S02]  /*7900*/  @!P2 SYNCS.PHASECHK.TRANS64 P2, [R2+URZ+0x60], R5 ;  /* 0x000060050200a5a7 */ /* 0x000ea400080410ff */
[----:B--2---:R-:W-:Y:S05]  /*7910*/  @!P2 BRA `(.L_x_116) ;  /* 0xfffffffc00f0a947 */ /* 0x004fea000383ffff */
[----:B------:R-:W-:Y:S05]  /*7920*/  BRA `(.L_x_19) ;  /* 0xffffff9c00f07947 */ /* 0x000fea000383ffff */
.L_x_26:
[----:B------:R-:W-:Y:S07]  /*7930*/  MOV R2, UR25 ;  /* 0x0000001900027c02 */ /* 0x000fee0008000f00 */
.L_x_117:
[----:B-1----:R1:W2:Y:S02]  /*7940*/  SYNCS.PHASECHK.TRANS64.TRYWAIT P1, [R2+URZ+0x60], R5 ;  /* 0x00006005020075a7 */ /* 0x0022a400080211ff */
[----:B--2---:R-:W-:Y:S05]  /*7950*/  @!P1 NANOSLEEP.SYNCS 0x989680 ;  /* 0x009896800000995d */ /* 0x004fea0003900000 */
[----:B------:R-:W2:Y:S02]  /*7960*/  @!P1 SYNCS.PHASECHK.TRANS64 P1, [R2+URZ+0x60], R5 ;  /* 0x00006005020095a7 */ /* 0x000ea400080210ff */
[----:B--2---:R-:W-:Y:S05]  /*7970*/  @!P1 BRA `(.L_x_117) ;  /* 0xfffffffc00f09947 */ /* 0x004fea000383ffff */
[----:B------:R-:W-:Y:S05]  /*7980*/  BRA `(.L_x_25) ;  /* 0xffffffa400707947 */ /* 0x000fea000383ffff */
.L_x_30:
[----:B-1----:R-:W-:-:S07]  /*7990*/  MOV R2, UR22 ;  /* 0x0000001600027c02 */ /* 0x002fce0008000f00 */
.L_x_118:
[----:B-1----:R1:W4:Y:S02]  /*79a0*/  SYNCS.PHASECHK.TRANS64.TRYWAIT P1, [R2+URZ+0x100], R3 ;  /* 0x00010003020075a7 */ /* 0x00232400080211ff */
[----:B----4-:R-:W-:Y:S05]  /*79b0*/  @!P1 NANOSLEEP.SYNCS 0x989680 ;  /* 0x009896800000995d */ /* 0x010fea0003900000 */
[----:B------:R-:W4:Y:S02]  /*79c0*/  @!P1 SYNCS.PHASECHK.TRANS64 P1, [R2+URZ+0x100], R3 ;  /* 0x00010003020095a7 */ /* 0x000f2400080210ff */
[----:B----4-:R-:W-:Y:S05]  /*79d0*/  @!P1 BRA `(.L_x_118) ;  /* 0xfffffffc00f09947 */ /* 0x010fea000383ffff */
[----:B------:R-:W-:Y:S05]  /*79e0*/  BRA `(.L_x_119) ;  /* 0xffffffa800487947 */ /* 0x000fea000383ffff */
.L_x_34:
[----:B------:R-:W-:-:S07]  /*79f0*/  MOV R0, UR4 ;  /* 0x0000000400007c02 */ /* 0x000fce0008000f00 */
.L_x_120:
[----:B-1----:R1:W4:Y:S02]  /*7a00*/  SYNCS.PHASECHK.TRANS64.TRYWAIT P0, [R0+URZ], R3 ;  /* 0x00000003000075a7 */ /* 0x00232400080011ff */
[----:B----4-:R-:W-:Y:S05]  /*7a10*/  @!P0 NANOSLEEP.SYNCS 0x989680 ;  /* 0x009896800000895d */ /* 0x010fea0003900000 */
[----:B------:R-:W4:Y:S02]  /*7a20*/  @!P0 SYNCS.PHASECHK.TRANS64 P0, [R0+URZ], R3 ;  /* 0x00000003000085a7 */ /* 0x000f2400080010ff */
[----:B----4-:R-:W-:Y:S05]  /*7a30*/  @!P0 BRA `(.L_x_120) ;  /* 0xfffffffc00f08947 */ /* 0x010fea000383ffff */
[----:B------:R-:W-:Y:S05]  /*7a40*/  BRA `(.L_x_121) ;  /* 0xffffffac00a07947 */ /* 0x000fea000383ffff */
.L_x_35:
[----:B------:R-:W-:-:S07]  /*7a50*/  MOV R0, UR4 ;  /* 0x0000000400007c02 */ /* 0x000fce0008000f00 */
.L_x_122:
[----:B-1----:R1:W4:Y:S02]  /*7a60*/  SYNCS.PHASECHK.TRANS64.TRYWAIT P0, [R0+URZ], R3 ;  /* 0x00000003000075a7 */ /* 0x00232400080011ff */
[----:B----4-:R-:W-:Y:S05]  /*7a70*/  @!P0 NANOSLEEP.SYNCS 0x989680 ;  /* 0x009896800000895d */ /* 0x010fea0003900000 */
[----:B------:R-:W4:Y:S02]  /*7a80*/  @!P0 SYNCS.PHASECHK.TRANS64 P0, [R0+URZ], R3 ;  /* 0x00000003000085a7 */ /* 0x000f2400080010ff */
[----:B----4-:R-:W-:Y:S05]  /*7a90*/  @!P0 BRA `(.L_x_122) ;  /* 0xfffffffc00f08947 */ /* 0x010fea000383ffff */
[----:B------:R-:W-:Y:S05]  /*7aa0*/  BRA `(.L_x_123) ;  /* 0xffffffac00b07947 */ /* 0x000fea000383ffff */
.L_x_36:
[----:B------:R-:W-:-:S07]  /*7ab0*/  MOV R0, UR4 ;  /* 0x0000000400007c02 */ /* 0x000fce0008000f00 */
.L_x_124:
[----:B-1----:R1:W4:Y:S02]  /*7ac0*/  SYNCS.PHASECHK.TRANS64.TRYWAIT P0, [R0+URZ], R3 ;  /* 0x00000003000075a7 */ /* 0x00232400080011ff */
[----:B----4-:R-:W-:Y:S05]  /*7ad0*/  @!P0 NANOSLEEP.SYNCS 0x989680 ;  /* 0x009896800000895d */ /* 0x010fea0003900000 */
[----:B------:R-:W4:Y:S02]  /*7ae0*/  @!P0 SYNCS.PHASECHK.TRANS64 P0, [R0+URZ], R3 ;  /* 0x00000003000085a7 */ /* 0x000f2400080010ff */
[----:B----4-:R-:W-:Y:S05]  /*7af0*/  @!P0 BRA `(.L_x_124) ;  /* 0xfffffffc00f08947 */ /* 0x010fea000383ffff */
[----:B------:R-:W-:Y:S05]  /*7b00*/  BRA `(.L_x_125) ;  /* 0xffffffac00c07947 */ /* 0x000fea000383ffff */
.L_x_37:
[----:B------:R-:W-:-:S07]  /*7b10*/  MOV R0, UR4 ;  /* 0x0000000400007c02 */ /* 0x000fce0008000f00 */
.L_x_126:
[----:B-1----:R1:W4:Y:S02]  /*7b20*/  SYNCS.PHASECHK.TRANS64.TRYWAIT P0, [R0+URZ], R3 ;  /* 0x00000003000075a7 */ /* 0x00232400080011ff */
[----:B----4-:R-:W-:Y:S05]  /*7b30*/  @!P0 NANOSLEEP.SYNCS 0x989680 ;  /* 0x009896800000895d */ /* 0x010fea0003900000 */
[----:B------:R-:W4:Y:S02]  /*7b40*/  @!P0 SYNCS.PHASECHK.TRANS64 P0, [R0+URZ], R3 ;  /* 0x00000003000085a7 */ /* 0x000f2400080010ff */
[----:B----4-:R-:W-:Y:S05]  /*7b50*/  @!P0 BRA `(.L_x_126) ;  /* 0xfffffffc00f08947 */ /* 0x010fea000383ffff */
[----:B------:R-:W-:Y:S05]  /*7b60*/  BRA `(.L_x_127) ;  /* 0xffffffac00d07947 */ /* 0x000fea000383ffff */
.L_x_38:
[----:B------:R-:W-:-:S07]  /*7b70*/  MOV R0, UR4 ;  /* 0x0000000400007c02 */ /* 0x000fce0008000f00 */
.L_x_128:
[----:B-1----:R1:W4:Y:S02]  /*7b80*/  SYNCS.PHASECHK.TRANS64.TRYWAIT P0, [R0+URZ], R3 ;  /* 0x00000003000075a7 */ /* 0x00232400080011ff */
[----:B----4-:R-:W-:Y:S05]  /*7b90*/  @!P0 NANOSLEEP.SYNCS 0x989680 ;  /* 0x009896800000895d */ /* 0x010fea0003900000 */
[----:B------:R-:W4:Y:S02]  /*7ba0*/  @!P0 SYNCS.PHASECHK.TRANS64 P0, [R0+URZ], R3 ;  /* 0x00000003000085a7 */ /* 0x000f2400080010ff */
[----:B----4-:R-:W-:Y:S05]  /*7bb0*/  @!P0 BRA `(.L_x_128) ;  /* 0xfffffffc00f08947 */ /* 0x010fea000383ffff */
[----:B------:R-:W-:Y:S05]  /*7bc0*/  BRA `(.L_x_129) ;  /* 0xffffffac00e07947 */ /* 0x000fea000383ffff */
.L_x_39:
[----:B------:R-:W-:-:S07]  /*7bd0*/  MOV R0, UR4 ;  /* 0x0000000400007c02 */ /* 0x000fce0008000f00 */
.L_x_130:
[----:B-1----:R1:W4:Y:S02]  /*7be0*/  SYNCS.PHASECHK.TRANS64.TRYWAIT P0, [R0+URZ], R3 ;  /* 0x00000003000075a7 */ /* 0x00232400080011ff */
[----:B----4-:R-:W-:Y:S05]  /*7bf0*/  @!P0 NANOSLEEP.SYNCS 0x989680 ;  /* 0x009896800000895d */ /* 0x010fea0003900000 */
[----:B------:R-:W4:Y:S02]  /*7c00*/  @!P0 SYNCS.PHASECHK.TRANS64 P0, [R0+URZ], R3 ;  /* 0x00000003000085a7 */ /* 0x000f2400080010ff */
[----:B----4-:R-:W-:Y:S05]  /*7c10*/  @!P0 BRA `(.L_x_130) ;  /* 0xfffffffc00f08947 */ /* 0x010fea000383ffff */
[----:B------:R-:W-:Y:S05]  /*7c20*/  BRA `(.L_x_131) ;  /* 0xffffffac00f07947 */ /* 0x000fea000383ffff */
.L_x_40:
[----:B------:R-:W-:-:S07]  /*7c30*/  MOV R0, UR4 ;  /* 0x0000000400007c02 */ /* 0x000fce0008000f00 */
.L_x_132:
[----:B-1----:R1:W4:Y:S02]  /*7c40*/  SYNCS.PHASECHK.TRANS64.TRYWAIT P0, [R0+URZ], R3 ;  /* 0x00000003000075a7 */ /* 0x00232400080011ff */
[----:B----4-:R-:W-:Y:S05]  /*7c50*/  @!P0 NANOSLEEP.SYNCS 0x989680 ;  /* 0x009896800000895d */ /* 0x010fea0003900000 */
[----:B------:R-:W4:Y:S02]  /*7c60*/  @!P0 SYNCS.PHASECHK.TRANS64 P0, [R0+URZ], R3 ;  /* 0x00000003000085a7 */ /* 0x000f2400080010ff */
[----:B----4-:R-:W-:Y:S05]  /*7c70*/  @!P0 BRA `(.L_x_132) ;  /* 0xfffffffc00f08947 */ /* 0x010fea000383ffff */
[----:B------:R-:W-:Y:S05]  /*7c80*/  BRA `(.L_x_133) ;  /* 0xffffffb000007947 */ /* 0x000fea000383ffff */
.L_x_41:
[----:B------:R-:W-:-:S07]  /*7c90*/  MOV R0, UR4 ;  /* 0x0000000400007c02 */ /* 0x000fce0008000f00 */
.L_x_134:
[----:B-1----:R1:W4:Y:S02]  /*7ca0*/  SYNCS.PHASECHK.TRANS64.TRYWAIT P0, [R0+URZ], R3 ;  /* 0x00000003000075a7 */ /* 0x00232400080011ff */
[----:B----4-:R-:W-:Y:S05]  /*7cb0*/  @!P0 NANOSLEEP.SYNCS 0x989680 ;  /* 0x009896800000895d */ /* 0x010fea0003900000 */
[----:B------:R-:W4:Y:S02]  /*7cc0*/  @!P0 SYNCS.PHASECHK.TRANS64 P0, [R0+URZ], R3 ;  /* 0x00000003000085a7 */ /* 0x000f2400080010ff */
[----:B----4-:R-:W-:Y:S05]  /*7cd0*/  @!P0 BRA `(.L_x_134) ;  /* 0xfffffffc00f08947 */ /* 0x010fea000383ffff */
[----:B------:R-:W-:Y:S05]  /*7ce0*/  BRA `(.L_x_135) ;  /* 0xffffffb000107947 */ /* 0x000fea000383ffff */
.L_x_42:
[----:B------:R-:W-:-:S07]  /*7cf0*/  MOV R0, UR4 ;  /* 0x0000000400007c02 */ /* 0x000fce0008000f00 */
.L_x_136:
[----:B-1----:R1:W4:Y:S02]  /*7d00*/  SYNCS.PHASECHK.TRANS64.TRYWAIT P0, [R0+URZ], R3 ;  /* 0x00000003000075a7 */ /* 0x00232400080011ff */
[----:B----4-:R-:W-:Y:S05]  /*7d10*/  @!P0 NANOSLEEP.SYNCS 0x989680 ;  /* 0x009896800000895d */ /* 0x010fea0003900000 */
[----:B------:R-:W4:Y:S02]  /*7d20*/  @!P0 SYNCS.PHASECHK.TRANS64 P0, [R0+URZ], R3 ;  /* 0x00000003000085a7 */ /* 0x000f2400080010ff */
[----:B----4-:R-:W-:Y:S05]  /*7d30*/  @!P0 BRA `(.L_x_136) ;  /* 0xfffffffc00f08947 */ /* 0x010fea000383ffff */
[----:B------:R-:W-:Y:S05]  /*7d40*/  BRA `(.L_x_137) ;  /* 0xffffffb000207947 */ /* 0x000fea000383ffff */
.L_x_43:
[----:B------:R-:W-:-:S07]  /*7d50*/  MOV R0, UR4 ;  /* 0x0000000400007c02 */ /* 0x000fce0008000f00 */
.L_x_138:
[----:B-1----:R1:W4:Y:S02]  /*7d60*/  SYNCS.PHASECHK.TRANS64.TRYWAIT P0, [R0+URZ], R3 ;  /* 0x00000003000075a7 */ /* 0x00232400080011ff */
[----:B----4-:R-:W-:Y:S05]  /*7d70*/  @!P0 NANOSLEEP.SYNCS 0x989680 ;  /* 0x009896800000895d */ /* 0x010fea0003900000 */
[----:B------:R-:W4:Y:S02]  /*7d80*/  @!P0 SYNCS.PHASECHK.TRANS64 P0, [R0+URZ], R3 ;  /* 0x00000003000085a7 */ /* 0x000f2400080010ff */
[----:B----4-:R-:W-:Y:S05]  /*7d90*/  @!P0 BRA `(.L_x_138) ;  /* 0xfffffffc00f08947 */ /* 0x010fea000383ffff */
[----:B------:R-:W-:Y:S05]  /*7da0*/  BRA `(.L_x_139) ;  /* 0xffffffb000307947 */ /* 0x000fea000383ffff */
.L_x_44:
[----:B------:R-:W-:-:S07]  /*7db0*/  MOV R0, UR4 ;  /* 0x0000000400007c02 */ /* 0x000fce0008000f00 */
.L_x_140:
[----:B-1----:R1:W4:Y:S02]  /*7dc0*/  SYNCS.PHASECHK.TRANS64.TRYWAIT P0, [R0+URZ], R3 ;  /* 0x00000003000075a7 */ /* 0x00232400080011ff */
[----:B----4-:R-:W-:Y:S05]  /*7dd0*/  @!P0 NANOSLEEP.SYNCS 0x989680 ;  /* 0x009896800000895d */ /* 0x010fea0003900000 */
[----:B------:R-:W4:Y:S02]  /*7de0*/  @!P0 SYNCS.PHASECHK.TRANS64 P0, [R0+URZ], R3 ;  /* 0x00000003000085a7 */ /* 0x000f2400080010ff */
[----:B----4-:R-:W-:Y:S05]  /*7df0*/  @!P0 BRA `(.L_x_140) ;  /* 0xfffffffc00f08947 */ /* 0x010fea000383ffff */
[----:B------:R-:W-:Y:S05]  /*7e00*/  BRA `(.L_x_141) ;  /* 0xffffffb000407947 */ /* 0x000fea000383ffff */
.L_x_47:
[----:B------:R-:W-:-:S07]  /*7e10*/  MOV R4, UR45 ;  /* 0x0000002d00047c02 */ /* 0x000fce0008000f00 */
.L_x_142:
[----:B-1----:R1:W2:Y:S02]  /*7e20*/  SYNCS.PHASECHK.TRANS64.TRYWAIT P1, [R4+URZ+0x108], R7 ;  /* 0x00010807040075a7 */ /* 0x0022a400080211ff */
[----:B--2---:R-:W-:Y:S05]  /*7e30*/  @!P1 NANOSLEEP.SYNCS 0x989680 ;  /* 0x009896800000995d */ /* 0x004fea0003900000 */
[----:B------:R-:W2:Y:S02]  /*7e40*/  @!P1 SYNCS.PHASECHK.TRANS64 P1, [R4+URZ+0x108], R7 ;  /* 0x00010807040095a7 */ /* 0x000ea400080210ff */
[----:B--2---:R-:W-:Y:S05]  /*7e50*/  @!P1 BRA `(.L_x_142) ;  /* 0xfffffffc00f09947 */ /* 0x004fea000383ffff */
[----:B------:R-:W-:Y:S05]  /*7e60*/  BRA `(.L_x_143) ;  /* 0xffffffb000a87947 */ /* 0x000fea000383ffff */
.L_x_48:
[----:B-1----:R-:W-:-:S07]  /*7e70*/  MOV R4, UR45 ;  /* 0x0000002d00047c02 */ /* 0x002fce0008000f00 */
.L_x_144:
[----:B-1----:R1:W2:Y:S02]  /*7e80*/  SYNCS.PHASECHK.TRANS64.TRYWAIT P1, [R4+URZ+0x100], R5 ;  /* 0x00010005040075a7 */ /* 0x0022a400080211ff */
[----:B--2---:R-:W-:Y:S05]  /*7e90*/  @!P1 NANOSLEEP.SYNCS 0x989680 ;  /* 0x009896800000995d */ /* 0x004fea0003900000 */
[----:B------:R-:W2:Y:S02]  /*7ea0*/  @!P1 SYNCS.PHASECHK.TRANS64 P1, [R4+URZ+0x100], R5 ;  /* 0x00010005040095a7 */ /* 0x000ea400080210ff */
[----:B--2---:R-:W-:Y:S05]  /*7eb0*/  @!P1 BRA `(.L_x_144) ;  /* 0xfffffffc00f09947 */ /* 0x004fea000383ffff */
[----:B------:R-:W-:Y:S05]  /*7ec0*/  BRA `(.L_x_145) ;  /* 0xffffffb000b07947 */ /* 0x000fea000383ffff */
.L_x_56:
[----:B------:R-:W-:-:S07]  /*7ed0*/  MOV R0, UR6 ;  /* 0x0000000600007c02 */ /* 0x000fce0008000f00 */
.L_x_146:
[----:B-1----:R1:W2:Y:S02]  /*7ee0*/  SYNCS.PHASECHK.TRANS64.TRYWAIT P0, [R0+URZ+0x100], R5 ;  /* 0x00010005000075a7 */ /* 0x0022a400080011ff */
[----:B--2---:R-:W-:Y:S05]  /*7ef0*/  @!P0 NANOSLEEP.SYNCS 0x989680 ;  /* 0x009896800000895d */ /* 0x004fea0003900000 */
[----:B------:R-:W2:Y:S02]  /*7f00*/  @!P0 SYNCS.PHASECHK.TRANS64 P0, [R0+URZ+0x100], R5 ;  /* 0x00010005000085a7 */ /* 0x000ea400080010ff */
[----:B--2---:R-:W-:Y:S05]  /*7f10*/  @!P0 BRA `(.L_x_146) ;  /* 0xfffffffc00f08947 */ /* 0x004fea000383ffff */
[----:B------:R-:W-:Y:S05]  /*7f20*/  BRA `(.L_x_147) ;  /* 0xffffffb800347947 */ /* 0x000fea000383ffff */
.L_x_57:
[----:B------:R-:W-:-:S07]  /*7f30*/  MOV R5, UR8 ;  /* 0x0000000800057c02 */ /* 0x000fce0008000f00 */
.L_x_148:
[----:B-1----:R1:W2:Y:S02]  /*7f40*/  SYNCS.PHASECHK.TRANS64.TRYWAIT P0, [R5+URZ+0x120], R0 ;  /* 0x00012000050075a7 */ /* 0x0022a400080011ff */
[----:B--2---:R-:W-:Y:S05]  /*7f50*/  @!P0 NANOSLEEP.SYNCS 0x989680 ;  /* 0x009896800000895d */ /* 0x004fea0003900000 */
[----:B------:R-:W2:Y:S02]  /*7f60*/  @!P0 SYNCS.PHASECHK.TRANS64 P0, [R5+URZ+0x120], R0 ;  /* 0x00012000050085a7 */ /* 0x000ea400080010ff */
[----:B--2---:R-:W-:Y:S05]  /*7f70*/  @!P0 BRA `(.L_x_148) ;  /* 0xfffffffc00f08947 */ /* 0x004fea000383ffff */
[----:B------:R-:W-:Y:S05]  /*7f80*/  BRA `(.L_x_149) ;  /* 0xffffffb800507947 */ /* 0x000fea000383ffff */
.L_x_60:
[----:B-1----:R-:W-:Y:S07]  /*7f90*/  MOV R0, UR7 ;  /* 0x0000000700007c02 */ /* 0x002fee0008000f00 */
.L_x_150:
[----:B-1----:R1:W2:Y:S02]  /*7fa0*/  SYNCS.PHASECHK.TRANS64.TRYWAIT P0, [R0+URZ], R5 ;  /* 0x00000005000075a7 */ /* 0x0022a400080011ff */
[----:B--2---:R-:W-:Y:S05]  /*7fb0*/  @!P0 NANOSLEEP.SYNCS 0x989680 ;  /* 0x009896800000895d */ /* 0x004fea0003900000 */
[----:B------:R-:W2:Y:S02]  /*7fc0*/  @!P0 SYNCS.PHASECHK.TRANS64 P0, [R0+URZ], R5 ;  /* 0x00000005000085a7 */ /* 0x000ea400080010ff */
[----:B--2---:R-:W-:Y:S05]  /*7fd0*/  @!P0 BRA `(.L_x_150) ;  /* 0xfffffffc00f08947 */ /* 0x004fea000383ffff */
[----:B------:R-:W-:Y:S05]  /*7fe0*/  BRA `(.L_x_59) ;  /* 0xffffffb800747947 */ /* 0x000fea000383ffff */
.L_x_63:
[----:B------:R-:W-:-:S07]  /*7ff0*/  MOV R0, UR5 ;  /* 0x0000000500007c02 */ /* 0x000fce0008000f00 */
.L_x_151:
[----:B-1----:R1:W3:Y:S02]  /*8000*/  SYNCS.PHASECHK.TRANS64.TRYWAIT P0, [R0+URZ], R3 ;  /* 0x00000003000075a7 */ /* 0x0022e400080011ff */
[----:B---3--:R-:W-:Y:S05]  /*8010*/  @!P0 NANOSLEEP.SYNCS 0x989680 ;  /* 0x009896800000895d */ /* 0x008fea0003900000 */
[----:B------:R-:W3:Y:S02]  /*8020*/  @!P0 SYNCS.PHASECHK.TRANS64 P0, [R0+URZ], R3 ;  /* 0x00000003000085a7 */ /* 0x000ee400080010ff */
[----:B---3--:R-:W-:Y:S05]  /*8030*/  @!P0 BRA `(.L_x_151) ;  /* 0xfffffffc00f08947 */ /* 0x008fea000383ffff */
[----:B------:R-:W-:Y:S05]  /*8040*/  BRA `(.L_x_152) ;  /* 0xffffffbc00687947 */ /* 0x000fea000383ffff */
.L_x_64:
[----:B------:R-:W-:-:S07]  /*8050*/  MOV R0, UR7 ;  /* 0x0000000700007c02 */ /* 0x000fce0008000f00 */
.L_x_153:
[----:B-1----:R1:W3:Y:S02]  /*8060*/  SYNCS.PHASECHK.TRANS64.TRYWAIT P0, [R0+URZ], R3 ;  /* 0x00000003000075a7 */ /* 0x0022e400080011ff */
[----:B---3--:R-:W-:Y:S05]  /*8070*/  @!P0 NANOSLEEP.SYNCS 0x989680 ;  /* 0x009896800000895d */ /* 0x008fea0003900000 */
[----:B------:R-:W3:Y:S02]  /*8080*/  @!P0 SYNCS.PHASECHK.TRANS64 P0, [R0+URZ], R3 ;  /* 0x00000003000085a7 */ /* 0x000ee400080010ff */
[----:B---3--:R-:W-:Y:S05]  /*8090*/  @!P0 BRA `(.L_x_153) ;  /* 0xfffffffc00f08947 */ /* 0x008fea000383ffff */
[----:B------:R-:W-:Y:S05]  /*80a0*/  BRA `(.L_x_154) ;  /* 0xffffffbc00747947 */ /* 0x000fea000383ffff */
.L_x_69:
[----:B------:R-:W-:Y:S07]  /*80b0*/  MOV R0, UR7 ;  /* 0x0000000700007c02 */ /* 0x000fee0008000f00 */
.L_x_155:
[----:B--2---:R2:W3:Y:S02]  /*80c0*/  SYNCS.PHASECHK.TRANS64.TRYWAIT P0, [R0+URZ+0x100], R3 ;  /* 0x00010003000075a7 */ /* 0x0044e400080011ff */
[----:B---3--:R-:W-:Y:S05]  /*80d0*/  @!P0 NANOSLEEP.SYNCS 0x989680 ;  /* 0x009896800000895d */ /* 0x008fea0003900000 */
[----:B------:R-:W3:Y:S02]  /*80e0*/  @!P0 SYNCS.PHASECHK.TRANS64 P0, [R0+URZ+0x100], R3 ;  /* 0x00010003000085a7 */ /* 0x000ee400080010ff */
[----:B---3--:R-:W-:Y:S05]  /*80f0*/  @!P0 BRA `(.L_x_155) ;  /* 0xfffffffc00f08947 */ /* 0x008fea000383ffff */
[----:B------:R-:W-:Y:S05]  /*8100*/  BRA `(.L_x_156) ;  /* 0xffffffc000847947 */ /* 0x000fea000383ffff */
.L_x_72:
[----:B------:R-:W-:Y:S07]  /*8110*/  MOV R0, UR7 ;  /* 0x0000000700007c02 */ /* 0x000fee0008000f00 */
.L_x_157:
[----:B--2---:R2:W3:Y:S02]  /*8120*/  SYNCS.PHASECHK.TRANS64.TRYWAIT P0, [R0+URZ+0xf8], R3 ;  /* 0x0000f803000075a7 */ /* 0x0044e400080011ff */
[----:B---3--:R-:W-:Y:S05]  /*8130*/  @!P0 NANOSLEEP.SYNCS 0x989680 ;  /* 0x009896800000895d */ /* 0x008fea0003900000 */
[----:B------:R-:W3:Y:S02]  /*8140*/  @!P0 SYNCS.PHASECHK.TRANS64 P0, [R0+URZ+0xf8], R3 ;  /* 0x0000f803000085a7 */ /* 0x000ee400080010ff */
[----:B---3--:R-:W-:Y:S05]  /*8150*/  @!P0 BRA `(.L_x_157) ;  /* 0xfffffffc00f08947 */ /* 0x008fea000383ffff */
[----:B------:R-:W-:Y:S05]  /*8160*/  BRA `(.L_x_71) ;  /* 0xffffffc4005c7947 */ /* 0x000fea000383ffff */
.L_x_75:
[----:B------:R-:W-:Y:S07]  /*8170*/  MOV R3, UR17 ;  /* 0x0000001100037c02 */ /* 0x000fee0008000f00 */
.L_x_158:
[----:B-1----:R1:W2:Y:S02]  /*8180*/  SYNCS.PHASECHK.TRANS64.TRYWAIT P0, [R3+URZ+0xd8], R0 ;  /* 0x0000d800030075a7 */ /* 0x0022a400080011ff */
[----:B--2---:R-:W-:Y:S05]  /*8190*/  @!P0 NANOSLEEP.SYNCS 0x989680 ;  /* 0x009896800000895d */ /* 0x004fea0003900000 */
[----:B------:R-:W2:Y:S02]  /*81a0*/  @!P0 SYNCS.PHASECHK.TRANS64 P0, [R3+URZ+0xd8], R0 ;  /* 0x0000d800030085a7 */ /* 0x000ea400080010ff */
[----:B--2---:R-:W-:Y:S05]  /*81b0*/  @!P0 BRA `(.L_x_158) ;  /* 0xfffffffc00f08947 */ /* 0x004fea000383ffff */
[----:B------:R-:W-:Y:S05]  /*81c0*/  BRA `(.L_x_159) ;  /* 0xffffffc800187947 */ /* 0x000fea000383ffff */
.L_x_76:
[----:B------:R-:W-:Y:S07]  /*81d0*/  MOV R3, UR14 ;  /* 0x0000000e00037c02 */ /* 0x000fee0008000f00 */
.L_x_160:
[----:B-1----:R1:W2:Y:S02]  /*81e0*/  SYNCS.PHASECHK.TRANS64.TRYWAIT P0, [R3+URZ+0xd8], R12 ;  /* 0x0000d80c030075a7 */ /* 0x0022a400080011ff */
[----:B--2---:R-:W-:Y:S05]  /*81f0*/  @!P0 NANOSLEEP.SYNCS 0x989680 ;  /* 0x009896800000895d */ /* 0x004fea0003900000 */
[----:B------:R-:W2:Y:S02]  /*8200*/  @!P0 SYNCS.PHASECHK.TRANS64 P0, [R3+URZ+0xd8], R12 ;  /* 0x0000d80c030085a7 */ /* 0x000ea400080010ff */
[----:B--2---:R-:W-:Y:S05]  /*8210*/  @!P0 BRA `(.L_x_160) ;  /* 0xfffffffc00f08947 */ /* 0x004fea000383ffff */
[----:B------:R-:W-:Y:S05]  /*8220*/  BRA `(.L_x_161) ;  /* 0xffffffc800b07947 */ /* 0x000fea000383ffff */
.L_x_78:
[----:B------:R-:W-:-:S07]  /*8230*/  MOV R0, UR4 ;  /* 0x0000000400007c02 */ /* 0x000fce0008000f00 */
.L_x_162:
[----:B-1----:R1:W3:Y:S02]  /*8240*/  SYNCS.PHASECHK.TRANS64.TRYWAIT P0, [R0+URZ], R3 ;  /* 0x00000003000075a7 */ /* 0x0022e400080011ff */
[----:B---3--:R-:W-:Y:S05]  /*8250*/  @!P0 NANOSLEEP.SYNCS 0x989680 ;  /* 0x009896800000895d */ /* 0x008fea0003900000 */
[----:B------:R-:W3:Y:S02]  /*8260*/  @!P0 SYNCS.PHASECHK.TRANS64 P0, [R0+URZ], R3 ;  /* 0x00000003000085a7 */ /* 0x000ee400080010ff */
[----:B---3--:R-:W-:Y:S05]  /*8270*/  @!P0 BRA `(.L_x_162) ;  /* 0xfffffffc00f08947 */ /* 0x008fea000383ffff */
[----:B------:R-:W-:Y:S05]  /*8280*/  BRA `(.L_x_163) ;  /* 0xffffffcc00287947 */ /* 0x000fea000383ffff */
.L_x_79:
[----:B-1----:R1:W3:Y:S02]  /*8290*/  SYNCS.PHASECHK.TRANS64.TRYWAIT P0, [R2+URZ], R3 ;  /* 0x00000003020075a7 */ /* 0x0022e400080011ff */
[----:B---3--:R-:W-:Y:S05]  /*82a0*/  @!P0 NANOSLEEP.SYNCS 0x989680 ;  /* 0x009896800000895d */ /* 0x008fea0003900000 */
[----:B------:R-:W3:Y:S02]  /*82b0*/  @!P0 SYNCS.PHASECHK.TRANS64 P0, [R2+URZ], R3 ;  /* 0x00000003020085a7 */ /* 0x000ee400080010ff */
[----:B---3--:R-:W-:Y:S05]  /*82c0*/  @!P0 BRA `(.L_x_79) ;  /* 0xfffffffc00f08947 */ /* 0x008fea000383ffff */
[----:B------:R-:W-:Y:S05]  /*82d0*/  BRA `(.L_x_164) ;  /* 0xffffffcc00547947 */ /* 0x000fea000383ffff */
.L_x_81:
[----:B------:R-:W-:Y:S07]  /*82e0*/  MOV R0, UR52 ;  /* 0x0000003400007c02 */ /* 0x000fee0008000f00 */
.L_x_165:
[----:B-1----:R1:W2:Y:S02]  /*82f0*/  SYNCS.PHASECHK.TRANS64.TRYWAIT P0, [R0+URZ+0x100], R3 ;  /* 0x00010003000075a7 */ /* 0x0022a400080011ff */
[----:B--2---:R-:W-:Y:S05]  /*8300*/  @!P0 NANOSLEEP.SYNCS 0x989680 ;  /* 0x009896800000895d */ /* 0x004fea0003900000 */
[----:B------:R-:W2:Y:S02]  /*8310*/  @!P0 SYNCS.PHASECHK.TRANS64 P0, [R0+URZ+0x100], R3 ;  /* 0x00010003000085a7 */ /* 0x000ea400080010ff */
[----:B--2---:R-:W-:Y:S05]  /*8320*/  @!P0 BRA `(.L_x_165) ;  /* 0xfffffffc00f08947 */ /* 0x004fea000383ffff */
[----:B------:R-:W-:Y:S05]  /*8330*/  BRA `(.L_x_166) ;  /* 0xffffffd000387947 */ /* 0x000fea000383ffff */
.L_x_91:
[----:B-1----:R1:W2:Y:S02]  /*8340*/  SYNCS.PHASECHK.TRANS64.TRYWAIT P1, [R0+URZ+0xc0], R5 ;  /* 0x0000c005000075a7 */ /* 0x0022a400080211ff */
[----:B--2---:R-:W-:Y:S05]  /*8350*/  @!P1 NANOSLEEP.SYNCS 0x989680 ;  /* 0x009896800000995d */ /* 0x004fea0003900000 */
[----:B------:R-:W2:Y:S02]  /*8360*/  @!P1 SYNCS.PHASECHK.TRANS64 P1, [R0+URZ+0xc0], R5 ;  /* 0x0000c005000095a7 */ /* 0x000ea400080210ff */
[----:B--2---:R-:W-:Y:S05]  /*8370*/  @!P1 BRA `(.L_x_91) ;  /* 0xfffffffc00f09947 */ /* 0x004fea000383ffff */
[----:B------:R-:W-:Y:S05]  /*8380*/  BRA `(.L_x_90) ;  /* 0xffffffdc00407947 */ /* 0x000fea000383ffff */
.L_x_93:
[----:B-1----:R1:W4:Y:S02]  /*8390*/  SYNCS.PHASECHK.TRANS64.TRYWAIT P0, [R42+URZ+0x110], R3 ;  /* 0x000110032a0075a7 */ /* 0x00232400080011ff */
[----:B----4-:R-:W-:Y:S05]  /*83a0*/  @!P0 NANOSLEEP.SYNCS 0x989680 ;  /* 0x009896800000895d */ /* 0x010fea0003900000 */
[----:B------:R-:W4:Y:S02]  /*83b0*/  @!P0 SYNCS.PHASECHK.TRANS64 P0, [R42+URZ+0x110], R3 ;  /* 0x000110032a0085a7 */ /* 0x000f2400080010ff */
[----:B----4-:R-:W-:Y:S05]  /*83c0*/  @!P0 BRA `(.L_x_93) ;  /* 0xfffffffc00f08947 */ /* 0x010fea000383ffff */
[----:B------:R-:W-:Y:S05]  /*83d0*/  BRA `(.L_x_92) ;  /* 0xffffffdc00bc7947 */ /* 0x000fea000383ffff */
.L_x_104:
[----:B-1----:R1:W2:Y:S02]  /*83e0*/  SYNCS.PHASECHK.TRANS64.TRYWAIT P0, [R3+URZ+0xc0], R6 ;  /* 0x0000c006030075a7 */ /* 0x0022a400080011ff */
[----:B--2---:R-:W-:Y:S05]  /*83f0*/  @!P0 NANOSLEEP.SYNCS 0x989680 ;  /* 0x009896800000895d */ /* 0x004fea0003900000 */
[----:B------:R-:W2:Y:S02]  /*8400*/  @!P0 SYNCS.PHASECHK.TRANS64 P0, [R3+URZ+0xc0], R6 ;  /* 0x0000c006030085a7 */ /* 0x000ea400080010ff */
[----:B--2---:R-:W-:Y:S05]  /*8410*/  @!P0 BRA `(.L_x_104) ;  /* 0xfffffffc00f08947 */ /* 0x004fea000383ffff */
[----:B------:R-:W-:Y:S05]  /*8420*/  BRA `(.L_x_103) ;  /* 0xffffffe800107947 */ /* 0x000fea000383ffff */
        .weak           $__internal_0_$__cuda_sm10x_tcgen05_guardrail_trap_col_being_dealloced_not_returned_by_alloc
        .type           $__internal_0_$__cuda_sm10x_tcgen05_guardrail_trap_col_being_dealloced_not_returned_by_alloc,@function
        .size           $__internal_0_$__cuda_sm10x_tcgen05_guardrail_trap_col_being_dealloced_not_returned_by_alloc,($__internal_1_$__cuda_sm10x_tcgen05_guardrail_trap_phase_invalid_during_alloc - $__internal_0_$__cuda_sm10x_tcgen05_guardrail_trap_col_being_dealloced_not_returned_by_alloc)
$__internal_0_$__cuda_sm10x_tcgen05_guardrail_trap_col_being_dealloced_not_returned_by_alloc:
[----:B------:R-:W-:Y:S05]  /*8430*/  BPT.TRAP 0x1 ;  /* 0x000000040000795c */ /* 0x000fea0000300000 */
[----:B------:R-:W-:-:S04]  /*8440*/  MOV R3, 0x0 ;  /* 0x0000000000037802 */ /* 0x000fc80000000f00 */
[----:B------:R-:W-:Y:S05]  /*8450*/  RET.REL.NODEC R2 `(_ZN7cutlass13device_kernelINS_4conv6kernel13ConvUniversalINS1_16ConvProblemShapeILNS1_8OperatorE1ELi2EEENS1_10collective14CollectiveConvINS1_47MainloopSm100TmaUmmaWarpSpecializedImplicitGemmILS5_1ELi12ELi2ELi1ELi2EN4cute5tupleIJNSA_1CILi1EEESD_SD_EEEEENSB_IJNSC_ILi64EEESG_NSB_IJNSC_ILi32EEEEEEEEENS_10tfloat32_tESK_NSA_8TiledMMAINSA_8MMA_AtomIJNSA_17SM100_MMA_TF32_SSISK_SK_fLi64ELi64ELNSA_4UMMA5MajorE0ELSP_1ELNSO_7ScaleInE0ELSQ_0EEEEEENSA_6LayoutISE_NSB_IJNSC_ILi0EEESU_SU_EEEEENSB_IJNSA_10UnderscoreESX_SX_EEEEENS7_6detail27Sm100ImplicitGemmTileTraitsINSA_20SM90_TMA_LOAD_IM2COLENSA_14ComposedLayoutINSA_7SwizzleILi3ELi4ELi3EEENSA_18smem_ptr_flag_bitsILi32EEENST_INSB_IJNSC_ILi8EEESH_EEENSB_IJSH_SD_EEEEEEEvEENS11_INSA_13SM90_TMA_LOADENS13_INS14_ILi2ELi5ELi2EEES17_NST_INSB_IJSH_NSC_ILi4EEEEEENSB_IJSD_SH_EEEEEEEvEEEENS_8epilogue10collective18CollectiveEpilogueINS1N_23Sm100TmaWarpSpecializedILi3ELi2ELi16ELb1ELb0EEEJSJ_NSB_IJNST_ISG_SD_EENST_ISH_SD_EEEEESK_NSB_IJNSB_IJlllEEESD_SU_EEESK_S1W_NS1N_6fusion15FusionCallbacksIS1R_NS1X_17LinearCombinationISK_fSK_fLNS_15FloatRoundStyleE2EEESJ_S1U_JEEENSA_5SM1004TMEM4LOAD26SM100_TMEM_LOAD_16dp128b8xES12_S1C_NSA_17SM75_U32x4_LDSM_NENSA_21SM90_TMA_STORE_IM2COLES1C_NSA_17SM90_U32x4_STSM_NENSA_39AutoVectorizingCopyWithAssumedAlignmentILi128EEEEEEvvEEEEvNT_6ParamsE) ;  /* 0xffffff7802e87950 */ /* 0x000fea0003c3ffff */
        .weak           $__internal_1_$__cuda_sm10x_tcgen05_guardrail_trap_phase_invalid_during_alloc
        .type           $__internal_1_$__cuda_sm10x_tcgen05_guardrail_trap_phase_invalid_during_alloc,@function
        .size           $__internal_1_$__cuda_sm10x_tcgen05_guardrail_trap_phase_invalid_during_alloc,($__internal_2_$__cuda_sm10x_tcgen05_guardrail_trap_unallocated_columns_being_dealloced - $__internal_1_$__cuda_sm10x_tcgen05_guardrail_trap_phase_invalid_during_alloc)
$__internal_1_$__cuda_sm10x_tcgen05_guardrail_trap_phase_invalid_during_alloc:
[----:B------:R-:W-:Y:S05]  /*8460*/  BPT.TRAP 0x1 ;  /* 0x000000040000795c */ /* 0x000fea0000300000 */
[----:B------:R-:W-:-:S04]  /*8470*/  HFMA2 R3, -RZ, RZ, 0, 0 ;  /* 0x00000000ff037431 */ /* 0x000fc800000001ff */
[----:B------:R-:W-:Y:S05]  /*8480*/  RET.REL.NODEC R2 `(_ZN7cutlass13device_kernelINS_4conv6kernel13ConvUniversalINS1_16ConvProblemShapeILNS1_8OperatorE1ELi2EEENS1_10collective14CollectiveConvINS1_47MainloopSm100TmaUmmaWarpSpecializedImplicitGemmILS5_1ELi12ELi2ELi1ELi2EN4cute5tupleIJNSA_1CILi1EEESD_SD_EEEEENSB_IJNSC_ILi64EEESG_NSB_IJNSC_ILi32EEEEEEEEENS_10tfloat32_tESK_NSA_8TiledMMAINSA_8MMA_AtomIJNSA_17SM100_MMA_TF32_SSISK_SK_fLi64ELi64ELNSA_4UMMA5MajorE0ELSP_1ELNSO_7ScaleInE0ELSQ_0EEEEEENSA_6LayoutISE_NSB_IJNSC_ILi0EEESU_SU_EEEEENSB_IJNSA_10UnderscoreESX_SX_EEEEENS7_6detail27Sm100ImplicitGemmTileTraitsINSA_20SM90_TMA_LOAD_IM2COLENSA_14ComposedLayoutINSA_7SwizzleILi3ELi4ELi3EEENSA_18smem_ptr_flag_bitsILi32EEENST_INSB_IJNSC_ILi8EEESH_EEENSB_IJSH_SD_EEEEEEEvEENS11_INSA_13SM90_TMA_LOADENS13_INS14_ILi2ELi5ELi2EEES17_NST_INSB_IJSH_NSC_ILi4EEEEEENSB_IJSD_SH_EEEEEEEvEEEENS_8epilogue10collective18CollectiveEpilogueINS1N_23Sm100TmaWarpSpecializedILi3ELi2ELi16ELb1ELb0EEEJSJ_NSB_IJNST_ISG_SD_EENST_ISH_SD_EEEEESK_NSB_IJNSB_IJlllEEESD_SU_EEESK_S1W_NS1N_6fusion15FusionCallbacksIS1R_NS1X_17LinearCombinationISK_fSK_fLNS_15FloatRoundStyleE2EEESJ_S1U_JEEENSA_5SM1004TMEM4LOAD26SM100_TMEM_LOAD_16dp128b8xES12_S1C_NSA_17SM75_U32x4_LDSM_NENSA_21SM90_TMA_STORE_IM2COLES1C_NSA_17SM90_U32x4_STSM_NENSA_39AutoVectorizingCopyWithAssumedAlignmentILi128EEEEEEvvEEEEvNT_6ParamsE) ;  /* 0xffffff7802dc7950 */ /* 0x000fea0003c3ffff */
        .weak           $__internal_2_$__cuda_sm10x_tcgen05_guardrail_trap_unallocated_columns_being_dealloced
        .type           $__internal_2_$__cuda_sm10x_tcgen05_guardrail_trap_unallocated_columns_being_dealloced,@function
        .size           $__internal_2_$__cuda_sm10x_tcgen05_guardrail_trap_unallocated_columns_being_dealloced,(.L_x_168 - $__internal_2_$__cuda_sm10x_tcgen05_guardrail_trap_unallocated_columns_being_dealloced)
$__internal_2_$__cuda_sm10x_tcgen05_guardrail_trap_unallocated_columns_being_dealloced:
[----:B------:R-:W-:Y:S05]  /*8490*/  BPT.TRAP 0x1 ;  /* 0x000000040000795c */ /* 0x000fea0000300000 */
[----:B------:R-:W-:-:S04]  /*84a0*/  MOV R3, 0x0 ;  /* 0x0000000000037802 */ /* 0x000fc80000000f00 */
[----:B------:R-:W-:Y:S05]  /*84b0*/  RET.REL.NODEC R2 `(_ZN7cutlass13device_kernelINS_4conv6kernel13ConvUniversalINS1_16ConvProblemShapeILNS1_8OperatorE1ELi2EEENS1_10collective14CollectiveConvINS1_47MainloopSm100TmaUmmaWarpSpecializedImplicitGemmILS5_1ELi12ELi2ELi1ELi2EN4cute5tupleIJNSA_1CILi1EEESD_SD_EEEEENSB_IJNSC_ILi64EEESG_NSB_IJNSC_ILi32EEEEEEEEENS_10tfloat32_tESK_NSA_8TiledMMAINSA_8MMA_AtomIJNSA_17SM100_MMA_TF32_SSISK_SK_fLi64ELi64ELNSA_4UMMA5MajorE0ELSP_1ELNSO_7ScaleInE0ELSQ_0EEEEEENSA_6LayoutISE_NSB_IJNSC_ILi0EEESU_SU_EEEEENSB_IJNSA_10UnderscoreESX_SX_EEEEENS7_6detail27Sm100ImplicitGemmTileTraitsINSA_20SM90_TMA_LOAD_IM2COLENSA_14ComposedLayoutINSA_7SwizzleILi3ELi4ELi3EEENSA_18smem_ptr_flag_bitsILi32EEENST_INSB_IJNSC_ILi8EEESH_EEENSB_IJSH_SD_EEEEEEEvEENS11_INSA_13SM90_TMA_LOADENS13_INS14_ILi2ELi5ELi2EEES17_NST_INSB_IJSH_NSC_ILi4EEEEEENSB_IJSD_SH_EEEEEEEvEEEENS_8epilogue10collective18CollectiveEpilogueINS1N_23Sm100TmaWarpSpecializedILi3ELi2ELi16ELb1ELb0EEEJSJ_NSB_IJNST_ISG_SD_EENST_ISH_SD_EEEEESK_NSB_IJNSB_IJlllEEESD_SU_EEESK_S1W_NS1N_6fusion15FusionCallbacksIS1R_NS1X_17LinearCombinationISK_fSK_fLNS_15FloatRoundStyleE2EEESJ_S1U_JEEENSA_5SM1004TMEM4LOAD26SM100_TMEM_LOAD_16dp128b8xES12_S1C_NSA_17SM75_U32x4_LDSM_NENSA_21SM90_TMA_STORE_IM2COLES1C_NSA_17SM90_U32x4_STSM_NENSA_39AutoVectorizingCopyWithAssumedAlignmentILi128EEEEEEvvEEEEvNT_6ParamsE) ;  /* 0xffffff7802d07950 */ /* 0x000fea0003c3ffff */
.L_x_167:
[----:B------:R-:W-:-:S00]  /*84c0*/  BRA `(.L_x_167) ;  /* 0xfffffffc00fc7947 */ /* 0x000fc0000383ffff */
[----:B------:R-:W-:-:S00]  /*84d0*/  NOP ;  /* 0x0000000000007918 */ /* 0x000fc00000000000 */
        /* <DEDUP_REMOVED lines=10> */
.L_x_168:


//--------------------- .nv.global.init           --------------------------
	.section	.nv.global.init,"aw",@progbits
.nv.global.init:
	.type		$str$29,@object
	.size		$str$29,($str$30 - $str$29)
$str$29:
        /*0000*/ 	.byte	0x28, 0x61, 0x64, 0x64, 0x72, 0x65, 0x73, 0x73, 0x20, 0x26, 0x20, 0x6d, 0x61, 0x73, 0x6b, 0x29
        /*0010*/ 	.byte	0x20, 0x3d, 0x3d, 0x20, 0x30, 0x00
	.type		$str$30,@object
	.size		$str$30,($str$28 - $str$30)
$str$30:
        /*0016*/ 	.byte	0x2f, 0x74, 0x6d, 0x70, 0x2f, 0x63, 0x75, 0x74, 0x6c, 0x61, 0x73, 0x73, 0x5f, 0x73, 0x77, 0x65
        /*0026*/ 	.byte	0x65, 0x70, 0x5f, 0x73, 0x72, 0x63, 0x2f, 0x69, 0x6e, 0x63, 0x6c, 0x75, 0x64, 0x65, 0x2f, 0x63
        /*0036*/ 	.byte	0x75, 0x74, 0x65, 0x2f, 0x70, 0x6f, 0x69, 0x6e, 0x74, 0x65, 0x72, 0x5f, 0x66, 0x6c, 0x61, 0x67
        /*0046*/ 	.byte	0x67, 0x65, 0x64, 0x2e, 0x68, 0x70, 0x70, 0x00
	.type		$str$28,@object
	.size		$str$28,($str$27 - $str$28)
$str$28:
        /*004e*/ 	.byte	0x2f, 0x74, 0x6d, 0x70, 0x2f, 0x63, 0x75, 0x74, 0x6c, 0x61, 0x73, 0x73, 0x5f, 0x73, 0x77, 0x65
        /*005e*/ 	.byte	0x65, 0x70, 0x5f, 0x73, 0x72, 0x63, 0x2f, 0x69, 0x6e, 0x63, 0x6c, 0x75, 0x64, 0x65, 0x2f, 0x63
        /*006e*/ 	.byte	0x75, 0x74, 0x65, 0x2f, 0x61, 0x74, 0x6f, 0x6d, 0x2f, 0x63, 0x6f, 0x70, 0x79, 0x5f, 0x74, 0x72
        /*007e*/ 	.byte	0x61, 0x69, 0x74, 0x73, 0x5f, 0x73, 0x6d, 0x31, 0x30, 0x30, 0x2e, 0x68, 0x70, 0x70, 0x00
	.type		$str$27,@object
	.size		$str$27,(__unnamed_1 - $str$27)
$str$27:
        /*008d*/ 	.byte	0x28, 0x28, 0x75, 0x69, 0x6e, 0x74, 0x33, 0x32, 0x5f, 0x74, 0x28, 0x74, 0x68, 0x72, 0x65, 0x61
        /*009d*/ 	.byte	0x64, 0x49, 0x64, 0x78, 0x2e, 0x78, 0x29, 0x20, 0x2f, 0x20, 0x33, 0x32, 0x29, 0x20, 0x25, 0x20
        /*00ad*/ 	.byte	0x34, 0x29, 0x20, 0x3d, 0x3d, 0x20, 0x28, 0x28, 0x28, 0x74, 0x6d, 0x65, 0x6d, 0x5f, 0x61, 0x64
        /*00bd*/ 	.byte	0x64, 0x72, 0x20, 0x3e, 0x3e, 0x20, 0x31, 0x36, 0x29, 0x20, 0x2f, 0x20, 0x33, 0x32, 0x29, 0x20
        /*00cd*/ 	.byte	0x25, 0x20, 0x34, 0x29, 0x00
	.type		__unnamed_1,@object
	.size		__unnamed_1,(__unnamed_2 - __unnamed_1)
__unnamed_1:
        /*00d2*/ 	.byte	0x61, 0x75, 0x74, 0x6f, 0x20, 0x63, 0x75, 0x74, 0x65, 0x3a, 0x3a, 0x61, 0x73, 0x5f, 0x70, 0x6f
        /* <DEDUP_REMOVED lines=24> */
        /*0262*/ 	.byte	0x30, 0x34, 0x38, 0x3e, 0x3e, 0x3e, 0x3e, 0x5d, 0x00
	.type		__unnamed_2,@object
	.size		__unnamed_2,(.L_2 - __unnamed_2)
__unnamed_2:
        /* <DEDUP_REMOVED lines=45> */
        /*053b*/ 	.byte	0x3e, 0x3e, 0x3e, 0x5d, 0x00
.L_2:


//--------------------- .nv.shared._ZN7cutlass13device_kernelINS_4conv6kernel13ConvUniversalINS1_16ConvProblemShapeILNS1_8OperatorE1ELi2EEENS1_10collective14CollectiveConvINS1_47MainloopSm100TmaUmmaWarpSpecializedImplicitGemmILS5_1ELi12ELi2ELi1ELi2EN4cute5tupleIJNSA_1CILi1EEESD_SD_EEEEENSB_IJNSC_ILi64EEESG_NSB_IJNSC_ILi32EEEEEEEEENS_10tfloat32_tESK_NSA_8TiledMMAINSA_8MMA_AtomIJNSA_17SM100_MMA_TF32_SSISK_SK_fLi64ELi64ELNSA_4UMMA5MajorE0ELSP_1ELNSO_7ScaleInE0ELSQ_0EEEEEENSA_6LayoutISE_NSB_IJNSC_ILi0EEESU_SU_EEEEENSB_IJNSA_10UnderscoreESX_SX_EEEEENS7_6detail27Sm100ImplicitGemmTileTraitsINSA_20SM90_TMA_LOAD_IM2COLENSA_14ComposedLayoutINSA_7SwizzleILi3ELi4ELi3EEENSA_18smem_ptr_flag_bitsILi32EEENST_INSB_IJNSC_ILi8EEESH_EEENSB_IJSH_SD_EEEEEEEvEENS11_INSA_13SM90_TMA_LOADENS13_INS14_ILi2ELi5ELi2EEES17_NST_INSB_IJSH_NSC_ILi4EEEEEENSB_IJSD_SH_EEEEEEEvEEEENS_8epilogue10collective18CollectiveEpilogueINS1N_23Sm100TmaWarpSpecializedILi3ELi2ELi16ELb1ELb0EEEJSJ_NSB_IJNST_ISG_SD_EENST_ISH_SD_EEEEESK_NSB_IJNSB_IJlllEEESD_SU_EEESK_S1W_NS1N_6fusion15FusionCallbacksIS1R_NS1X_17LinearCombinationISK_fSK_fLNS_15FloatRoundStyleE2EEESJ_S1U_JEEENSA_5SM1004TMEM4LOAD26SM100_TMEM_LOAD_16dp128b8xES12_S1C_NSA_17SM75_U32x4_LDSM_NENSA_21SM90_TMA_STORE_IM2COLES1C_NSA_17SM90_U32x4_STSM_NENSA_39AutoVectorizingCopyWithAssumedAlignmentILi128EEEEEEvvEEEEvNT_6ParamsE --------------------------
	.section	.nv.shared._ZN7cutlass13device_kernelINS_4conv6kernel13ConvUniversalINS1_16ConvProblemShapeILNS1_8OperatorE1ELi2EEENS1_10collective14CollectiveConvINS1_47MainloopSm100TmaUmmaWarpSpecializedImplicitGemmILS5_1ELi12ELi2ELi1ELi2EN4cute5tupleIJNSA_1CILi1EEESD_SD_EEEEENSB_IJNSC_ILi64EEESG_NSB_IJNSC_ILi32EEEEEEEEENS_10tfloat32_tESK_NSA_8TiledMMAINSA_8MMA_AtomIJNSA_17SM100_MMA_TF32_SSISK_SK_fLi64ELi64ELNSA_4UMMA5MajorE0ELSP_1ELNSO_7ScaleInE0ELSQ_0EEEEEENSA_6LayoutISE_NSB_IJNSC_ILi0EEESU_SU_EEEEENSB_IJNSA_10UnderscoreESX_SX_EEEEENS7_6detail27Sm100ImplicitGemmTileTraitsINSA_20SM90_TMA_LOAD_IM2COLENSA_14ComposedLayoutINSA_7SwizzleILi3ELi4ELi3EEENSA_18smem_ptr_flag_bitsILi32EEENST_INSB_IJNSC_ILi8EEESH_EEENSB_IJSH_SD_EEEEEEEvEENS11_INSA_13SM90_TMA_LOADENS13_INS14_ILi2ELi5ELi2EEES17_NST_INSB_IJSH_NSC_ILi4EEEEEENSB_IJSD_SH_EEEEEEEvEEEENS_8epilogue10collective18CollectiveEpilogueINS1N_23Sm100TmaWarpSpecializedILi3ELi2ELi16ELb1ELb0EEEJSJ_NSB_IJNST_ISG_SD_EENST_ISH_SD_EEEEESK_NSB_IJNSB_IJlllEEESD_SU_EEESK_S1W_NS1N_6fusion15FusionCallbacksIS1R_NS1X_17LinearCombinationISK_fSK_fLNS_15FloatRoundStyleE2EEESJ_S1U_JEEENSA_5SM1004TMEM4LOAD26SM100_TMEM_LOAD_16dp128b8xES12_S1C_NSA_17SM75_U32x4_LDSM_NENSA_21SM90_TMA_STORE_IM2COLES1C_NSA_17SM90_U32x4_STSM_NENSA_39AutoVectorizingCopyWithAssumedAlignmentILi128EEEEEEvvEEEEvNT_6ParamsE,"aw",@nobits
	.sectionflags	@""
	.align	16
	.zero		1024


//--------------------- .nv.shared.reserved.0     --------------------------
	.section	.nv.shared.reserved.0,"aw",@nobits
	.weak		__nv_reservedSMEM_offset_0_alias
	.size		__nv_reservedSMEM_offset_0_alias, 0, 64
	.other		__nv_reservedSMEM_offset_0_alias,@"STO_CUDA_RESERVED_SHARED STV_DEFAULT"
__nv_reservedSMEM_offset_0_alias:
	.zero		0
.nv.shared.reserved.0:
	.zero		64
	.weak		__nv_reservedSMEM_tcgen05_partition
	.type		__nv_reservedSMEM_tcgen05_partition,@object
	.size		__nv_reservedSMEM_tcgen05_partition,(.L_0 - __nv_reservedSMEM_tcgen05_partition)
__nv_reservedSMEM_tcgen05_partition:
	.zero		32
.L_0:


//--------------------- .nv.global                --------------------------
	.section	.nv.global,"aw",@nobits
.nv.global:
	.type		_ZN39_INTERNAL_add4c7cb_4_k_cu_806133c1_29914cute1_E,@object
	.size		_ZN39_INTERNAL_add4c7cb_4_k_cu_806133c1_29914cute1_E,(_ZN39_INTERNAL_add4c7cb_4_k_cu_806133c1_29914cuda3std3__45__cpo6cbeginE - _ZN39_INTERNAL_add4c7cb_4_k_cu_806133c1_29914cute1_E)
_ZN39_INTERNAL_add4c7cb_4_k_cu_806133c1_29914cute1_E:
	.zero		1
	.type		_ZN39_INTERNAL_add4c7cb_4_k_cu_806133c1_29914cuda3std3__45__cpo6cbeginE,@object
	.size		_ZN39_INTERNAL_add4c7cb_4_k_cu_806133c1_29914cuda3std3__45__cpo6cbeginE,(_ZN39_INTERNAL_add4c7cb_4_k_cu_806133c1_29914cuda3std3__48in_placeE - _ZN39_INTERNAL_add4c7cb_4_k_cu_806133c1_29914cuda3std3__45__cpo6cbeginE)
_ZN39_INTERNAL_add4c7cb_4_k_cu_806133c1_29914cuda3std3__45__cpo6cbeginE:
	.zero		1
	.type		_ZN39_INTERNAL_add4c7cb_4_k_cu_806133c1_29914cuda3std3__48in_placeE,@object
	.size		_ZN39_INTERNAL_add4c7cb_4_k_cu_806133c1_29914cuda3std3__48in_placeE,(_ZN39_INTERNAL_add4c7cb_4_k_cu_806133c1_29914cuda3std6ranges3__45__cpo9iter_moveE - _ZN39_INTERNAL_add4c7cb_4_k_cu_806133c1_29914cuda3std3__48in_placeE)
_ZN39_INTERNAL_add4c7cb_4_k_cu_806133c1_29914cuda3std3__48in_placeE:
	.zero		1
	.type		_ZN39_INTERNAL_add4c7cb_4_k_cu_806133c1_29914cuda3std6ranges3__45__cpo9iter_moveE,@object
	.size		_ZN39_INTERNAL_add4c7cb_4_k_cu_806133c1_29914cuda3std6ranges3__45__cpo9iter_moveE,(_ZN39_INTERNAL_add4c7cb_4_k_cu_806133c1_29914cuda3std3__45__cpo5beginE - _ZN39_INTERNAL_add4c7cb_4_k_cu_806133c1_29914cuda3std6ranges3__45__cpo9iter_moveE)
_ZN39_INTERNAL_add4c7cb_4_k_cu_806133c1_29914cuda3std6ranges3__45__cpo9iter_moveE:
	.zero		1
	.type		_ZN39_INTERNAL_add4c7cb_4_k_cu_806133c1_29914cuda3std3__45__cpo5beginE,@object
	.size		_ZN39_INTERNAL_add4c7cb_4_k_cu_806133c1_29914cuda3std3__45__cpo5beginE,(_ZN39_INTERNAL_add4c7cb_4_k_cu_806133c1_29914cuda3std3__441_GLOBAL__N__add4c7cb_4_k_cu_806133c1_29916ignoreE - _ZN39_INTERNAL_add4c7cb_4_k_cu_806133c1_29914cuda3std3__45__cpo5beginE)
_ZN39_INTERNAL_add4c7cb_4_k_cu_806133c1_29914cuda3std3__45__cpo5beginE:
	.zero		1
	.type		_ZN39_INTERNAL_add4c7cb_4_k_cu_806133c1_29914cuda3std3__441_GLOBAL__N__add4c7cb_4_k_cu_806133c1_29916ignoreE,@object
	.size		_ZN39_INTERNAL_add4c7cb_4_k_cu_806133c1_29914cuda3std3__441_GLOBAL__N__add4c7cb_4_k_cu_806133c1_29916ignoreE,(_ZN39_INTERNAL_add4c7cb_4_k_cu_806133c1_29914cute7productE - _ZN39_INTERNAL_add4c7cb_4_k_cu_806133c1_29914cuda3std3__441_GLOBAL__N__add4c7cb_4_k_cu_806133c1_29916ignoreE)
_ZN39_INTERNAL_add4c7cb_4_k_cu_806133c1_29914cuda3std3__441_GLOBAL__N__add4c7cb_4_k_cu_806133c1_29916ignoreE:
	.zero		1
	.type		_ZN39_INTERNAL_add4c7cb_4_k_cu_806133c1_29914cute7productE,@object
	.size		_ZN39_INTERNAL_add4c7cb_4_k_cu_806133c1_29914cute7productE,(_ZN39_INTERNAL_add4c7cb_4_k_cu_806133c1_29914cuda3std3__45__cpo3endE - _ZN39_INTERNAL_add4c7cb_4_k_cu_806133c1_29914cute7productE)
_ZN39_INTERNAL_add4c7cb_4_k_cu_806133c1_29914cute7productE:
	.zero		1
	.type		_ZN39_INTERNAL_add4c7cb_4_k_cu_806133c1_29914cuda3std3__45__cpo3endE,@object
	.size		_ZN39_INTERNAL_add4c7cb_4_k_cu_806133c1_29914cuda3std3__45__cpo3endE,(_ZN39_INTERNAL_add4c7cb_4_k_cu_806133c1_29914cuda3std3__419piecewise_constructE - _ZN39_INTERNAL_add4c7cb_4_k_cu_806133c1_29914cuda3std3__45__cpo3endE)
_ZN39_INTERNAL_add4c7cb_4_k_cu_806133c1_29914cuda3std3__45__cpo3endE:
	.zero		1
	.type		_ZN39_INTERNAL_add4c7cb_4_k_cu_806133c1_29914cuda3std3__419piecewise_constructE,@object
	.size		_ZN39_INTERNAL_add4c7cb_4_k_cu_806133c1_29914cuda3std3__419piecewise_constructE,(_ZN39_INTERNAL_add4c7cb_4_k_cu_806133c1_29914cuda3std3__45__cpo4cendE - _ZN39_INTERNAL_add4c7cb_4_k_cu_806133c1_29914cuda3std3__419piecewise_constructE)
_ZN39_INTERNAL_add4c7cb_4_k_cu_806133c1_29914cuda3std3__419piecewise_constructE:
	.zero		1
	.type		_ZN39_INTERNAL_add4c7cb_4_k_cu_806133c1_29914cuda3std3__45__cpo4cendE,@object
	.size		_ZN39_INTERNAL_add4c7cb_4_k_cu_806133c1_29914cuda3std3__45__cpo4cendE,(_ZN39_INTERNAL_add4c7cb_4_k_cu_806133c1_29914cuda3std6ranges3__45__cpo4swapE - _ZN39_INTERNAL_add4c7cb_4_k_cu_806133c1_29914cuda3std3__45__cpo4cendE)
_ZN39_INTERNAL_add4c7cb_4_k_cu_806133c1_29914cuda3std3__45__cpo4cendE:
	.zero		1
	.type		_ZN39_INTERNAL_add4c7cb_4_k_cu_806133c1_29914cuda3std6ranges3__45__cpo4swapE,@object
	.size		_ZN39_INTERNAL_add4c7cb_4_k_cu_806133c1_29914cuda3std6ranges3__45__cpo4swapE,(.L_10 - _ZN39_INTERNAL_add4c7cb_4_k_cu_806133c1_29914cuda3std6ranges3__45__cpo4swapE)
_ZN39_INTERNAL_add4c7cb_4_k_cu_806133c1_29914cuda3std6ranges3__45__cpo4swapE:
	.zero		1
.L_10:


//--------------------- .nv.constant0._ZN7cutlass13device_kernelINS_4conv6kernel13ConvUniversalINS1_16ConvProblemShapeILNS1_8OperatorE1ELi2EEENS1_10collective14CollectiveConvINS1_47MainloopSm100TmaUmmaWarpSpecializedImplicitGemmILS5_1ELi12ELi2ELi1ELi2EN4cute5tupleIJNSA_1CILi1EEESD_SD_EEEEENSB_IJNSC_ILi64EEESG_NSB_IJNSC_ILi32EEEEEEEEENS_10tfloat32_tESK_NSA_8TiledMMAINSA_8MMA_AtomIJNSA_17SM100_MMA_TF32_SSISK_SK_fLi64ELi64ELNSA_4UMMA5MajorE0ELSP_1ELNSO_7ScaleInE0ELSQ_0EEEEEENSA_6LayoutISE_NSB_IJNSC_ILi0EEESU_SU_EEEEENSB_IJNSA_10UnderscoreESX_SX_EEEEENS7_6detail27Sm100ImplicitGemmTileTraitsINSA_20SM90_TMA_LOAD_IM2COLENSA_14ComposedLayoutINSA_7SwizzleILi3ELi4ELi3EEENSA_18smem_ptr_flag_bitsILi32EEENST_INSB_IJNSC_ILi8EEESH_EEENSB_IJSH_SD_EEEEEEEvEENS11_INSA_13SM90_TMA_LOADENS13_INS14_ILi2ELi5ELi2EEES17_NST_INSB_IJSH_NSC_ILi4EEEEEENSB_IJSD_SH_EEEEEEEvEEEENS_8epilogue10collective18CollectiveEpilogueINS1N_23Sm100TmaWarpSpecializedILi3ELi2ELi16ELb1ELb0EEEJSJ_NSB_IJNST_ISG_SD_EENST_ISH_SD_EEEEESK_NSB_IJNSB_IJlllEEESD_SU_EEESK_S1W_NS1N_6fusion15FusionCallbacksIS1R_NS1X_17LinearCombinationISK_fSK_fLNS_15FloatRoundStyleE2EEESJ_S1U_JEEENSA_5SM1004TMEM4LOAD26SM100_TMEM_LOAD_16dp128b8xES12_S1C_NSA_17SM75_U32x4_LDSM_NENSA_21SM90_TMA_STORE_IM2COLES1C_NSA_17SM90_U32x4_STSM_NENSA_39AutoVectorizingCopyWithAssumedAlignmentILi128EEEEEEvvEEEEvNT_6ParamsE --------------------------
	.section	.nv.constant0._ZN7cutlass13device_kernelINS_4conv6kernel13ConvUniversalINS1_16ConvProblemShapeILNS1_8OperatorE1ELi2EEENS1_10collective14CollectiveConvINS1_47MainloopSm100TmaUmmaWarpSpecializedImplicitGemmILS5_1ELi12ELi2ELi1ELi2EN4cute5tupleIJNSA_1CILi1EEESD_SD_EEEEENSB_IJNSC_ILi64EEESG_NSB_IJNSC_ILi32EEEEEEEEENS_10tfloat32_tESK_NSA_8TiledMMAINSA_8MMA_AtomIJNSA_17SM100_MMA_TF32_SSISK_SK_fLi64ELi64ELNSA_4UMMA5MajorE0ELSP_1ELNSO_7ScaleInE0ELSQ_0EEEEEENSA_6LayoutISE_NSB_IJNSC_ILi0EEESU_SU_EEEEENSB_IJNSA_10UnderscoreESX_SX_EEEEENS7_6detail27Sm100ImplicitGemmTileTraitsINSA_20SM90_TMA_LOAD_IM2COLENSA_14ComposedLayoutINSA_7SwizzleILi3ELi4ELi3EEENSA_18smem_ptr_flag_bitsILi32EEENST_INSB_IJNSC_ILi8EEESH_EEENSB_IJSH_SD_EEEEEEEvEENS11_INSA_13SM90_TMA_LOADENS13_INS14_ILi2ELi5ELi2EEES17_NST_INSB_IJSH_NSC_ILi4EEEEEENSB_IJSD_SH_EEEEEEEvEEEENS_8epilogue10collective18CollectiveEpilogueINS1N_23Sm100TmaWarpSpecializedILi3ELi2ELi16ELb1ELb0EEEJSJ_NSB_IJNST_ISG_SD_EENST_ISH_SD_EEEEESK_NSB_IJNSB_IJlllEEESD_SU_EEESK_S1W_NS1N_6fusion15FusionCallbacksIS1R_NS1X_17LinearCombinationISK_fSK_fLNS_15FloatRoundStyleE2EEESJ_S1U_JEEENSA_5SM1004TMEM4LOAD26SM100_TMEM_LOAD_16dp128b8xES12_S1C_NSA_17SM75_U32x4_LDSM_NENSA_21SM90_TMA_STORE_IM2COLES1C_NSA_17SM90_U32x4_STSM_NENSA_39AutoVectorizingCopyWithAssumedAlignmentILi128EEEEEEvvEEEEvNT_6ParamsE,"a",@progbits
	.sectionflags	@""
	.align	4
.nv.constant0._ZN7cutlass13device_kernelINS_4conv6kernel13ConvUniversalINS1_16ConvProblemShapeILNS1_8OperatorE1ELi2EEENS1_10collective14CollectiveConvINS1_47MainloopSm100TmaUmmaWarpSpecializedImplicitGemmILS5_1ELi12ELi2ELi1ELi2EN4cute5tupleIJNSA_1CILi1EEESD_SD_EEEEENSB_IJNSC_ILi64EEESG_NSB_IJNSC_ILi32EEEEEEEEENS_10tfloat32_tESK_NSA_8TiledMMAINSA_8MMA_AtomIJNSA_17SM100_MMA_TF32_SSISK_SK_fLi64ELi64ELNSA_4UMMA5MajorE0ELSP_1ELNSO_7ScaleInE0ELSQ_0EEEEEENSA_6LayoutISE_NSB_IJNSC_ILi0EEESU_SU_EEEEENSB_IJNSA_10UnderscoreESX_SX_EEEEENS7_6detail27Sm100ImplicitGemmTileTraitsINSA_20SM90_TMA_LOAD_IM2COLENSA_14ComposedLayoutINSA_7SwizzleILi3ELi4ELi3EEENSA_18smem_ptr_flag_bitsILi32EEENST_INSB_IJNSC_ILi8EEESH_EEENSB_IJSH_SD_EEEEEEEvEENS11_INSA_13SM90_TMA_LOADENS13_INS14_ILi2ELi5ELi2EEES17_NST_INSB_IJSH_NSC_ILi4EEEEEENSB_IJSD_SH_EEEEEEEvEEEENS_8epilogue10collective18CollectiveEpilogueINS1N_23Sm100TmaWarpSpecializedILi3ELi2ELi16ELb1ELb0EEEJSJ_NSB_IJNST_ISG_SD_EENST_ISH_SD_EEEEESK_NSB_IJNSB_IJlllEEESD_SU_EEESK_S1W_NS1N_6fusion15FusionCallbacksIS1R_NS1X_17LinearCombinationISK_fSK_fLNS_15FloatRoundStyleE2EEESJ_S1U_JEEENSA_5SM1004TMEM4LOAD26SM100_TMEM_LOAD_16dp128b8xES12_S1C_NSA_17SM75_U32x4_LDSM_NENSA_21SM90_TMA_STORE_IM2COLES1C_NSA_17SM90_U32x4_STSM_NENSA_39AutoVectorizingCopyWithAssumedAlignmentILi128EEEEEEvvEEEEvNT_6ParamsE:
	.zero		2944


//--------------------- SYMBOLS --------------------------

	.type		.nv.reservedSmem.offset0,@object
	.size		.nv.reservedSmem.offset0,0x4
	.type		.nv.reservedSmem.cap,@object
	.size		.nv.reservedSmem.cap,0x4
	.type		__assertfail,@function
